	.target	sm_90a

	.elftype	@"ET_EXEC"


//--------------------- .note.nv.tkinfo           --------------------------
	.section	.note.nv.tkinfo,"",@"SHT_NOTE"
	.sectionflags	@"SHF_NOTE_NV_TKINFO"
	.tkinfo
        /*0018*/ 	.word	0x00000002
        /*0030*/ 	.string	""
        /*0030*/ 	.string	"ptxas"
        /*0030*/ 	.string	"Cuda compilation tools, release 13.0, V13.0.88"
        /*0030*/ 	.string	"Build cuda_13.0.r13.0/compiler.36424714_0"
        /*0030*/ 	.string	"-v  -suppress-debug-info  -lineinfo  -arch sm_90a "



//--------------------- .note.nv.cuinfo           --------------------------
	.section	.note.nv.cuinfo,"",@"SHT_NOTE"
	.sectionflags	@"SHF_NOTE_NV_CUINFO"
        /*0018*/ 	.short	0x0002
        /*001a*/ 	.short	0x005a
        /*001c*/ 	.short	0x0082
	.zero		2


//--------------------- .nv.info                  --------------------------
	.section	.nv.info,"",@"SHT_CUDA_INFO"
	.align	4


	//----- nvinfo : EIATTR_REGCOUNT
	.align		4
        /*0000*/ 	.byte	0x04, 0x2f
        /*0002*/ 	.short	(.L_1 - .L_0)
	.align		4
.L_0:
        /*0004*/ 	.word	index@(gluon_wgmma)
        /*0008*/ 	.word	0x0000005a


	//----- nvinfo : EIATTR_FRAME_SIZE
	.align		4
.L_1:
        /*000c*/ 	.byte	0x04, 0x11
        /*000e*/ 	.short	(.L_3 - .L_2)
	.align		4
.L_2:
        /*0010*/ 	.word	index@(gluon_wgmma)
        /*0014*/ 	.word	0x00000000


	//----- nvinfo : EIATTR_MIN_STACK_SIZE
	.align		4
.L_3:
        /*0018*/ 	.byte	0x04, 0x12
        /*001a*/ 	.short	(.L_5 - .L_4)
	.align		4
.L_4:
        /*001c*/ 	.word	index@(gluon_wgmma)
        /*0020*/ 	.word	0x00000000
.L_5:


//--------------------- .nv.compat                --------------------------
	.section	.nv.compat,"",@"SHT_CUDA_COMPAT_INFO"
	.align	4
        /*0000*/ 	.byte	0x02, 0x09, 0x01, 0x00, 0x02, 0x02, 0x04, 0x00, 0x02, 0x05, 0x05, 0x00, 0x03, 0x07, 0x01, 0x01
        /*0010*/ 	.byte	0x02, 0x03, 0x03, 0x00, 0x02, 0x06, 0x01, 0x00, 0x04, 0x0b, 0x08, 0x00, 0x00, 0x00, 0x00, 0x00
        /*0020*/ 	.byte	0x00, 0x00, 0x00, 0x00


//--------------------- .nv.info.gluon_wgmma      --------------------------
	.section	.nv.info.gluon_wgmma,"",@"SHT_CUDA_INFO"
	.sectionflags	@""
	.align	4


	//----- nvinfo : EIATTR_CUDA_API_VERSION
	.align		4
        /*0000*/ 	.byte	0x04, 0x37
        /*0002*/ 	.short	(.L_7 - .L_6)
.L_6:
        /*0004*/ 	.word	0x00000082


	//----- nvinfo : EIATTR_KPARAM_INFO
	.align		4
.L_7:
        /*0008*/ 	.byte	0x04, 0x17
        /*000a*/ 	.short	(.L_9 - .L_8)
.L_8:
        /*000c*/ 	.word	0x00000000
        /*0010*/ 	.short	0x000a
        /*0012*/ 	.short	0x0048
        /*0014*/ 	.byte	0x00, 0xf4, 0x21, 0x00


	//----- nvinfo : EIATTR_KPARAM_INFO
	.align		4
.L_9:
        /*0018*/ 	.byte	0x04, 0x17
        /*001a*/ 	.short	(.L_11 - .L_10)
.L_10:
        /*001c*/ 	.word	0x00000000
        /*0020*/ 	.short	0x0009
        /*0022*/ 	.short	0x0040
        /*0024*/ 	.byte	0x00, 0xf4, 0x21, 0x00


	//----- nvinfo : EIATTR_KPARAM_INFO
	.align		4
.L_11:
        /*0028*/ 	.byte	0x04, 0x17
        /*002a*/ 	.short	(.L_13 - .L_12)
.L_12:
        /*002c*/ 	.word	0x00000000
        /*0030*/ 	.short	0x0008
        /*0032*/ 	.short	0x0038
        /*0034*/ 	.byte	0x00, 0xf0, 0x21, 0x00


	//----- nvinfo : EIATTR_KPARAM_INFO
	.align		4
.L_13:
        /*0038*/ 	.byte	0x04, 0x17
        /*003a*/ 	.short	(.L_15 - .L_14)
.L_14:
        /*003c*/ 	.word	0x00000000
        /*0040*/ 	.short	0x0007
        /*0042*/ 	.short	0x0030
        /*0044*/ 	.byte	0x00, 0xf0, 0x21, 0x00


	//----- nvinfo : EIATTR_KPARAM_INFO
	.align		4
.L_15:
        /*0048*/ 	.byte	0x04, 0x17
        /*004a*/ 	.short	(.L_17 - .L_16)
.L_16:
        /*004c*/ 	.word	0x00000000
        /*0050*/ 	.short	0x0006
        /*0052*/ 	.short	0x0028
        /*0054*/ 	.byte	0x00, 0xf0, 0x21, 0x00


	//----- nvinfo : EIATTR_KPARAM_INFO
	.align		4
.L_17:
        /*0058*/ 	.byte	0x04, 0x17
        /*005a*/ 	.short	(.L_19 - .L_18)
.L_18:
        /*005c*/ 	.word	0x00000000
        /*0060*/ 	.short	0x0005
        /*0062*/ 	.short	0x0020
        /*0064*/ 	.byte	0x00, 0xf0, 0x11, 0x00


	//----- nvinfo : EIATTR_KPARAM_INFO
	.align		4
.L_19:
        /*0068*/ 	.byte	0x04, 0x17
        /*006a*/ 	.short	(.L_21 - .L_20)
.L_20:
        /*006c*/ 	.word	0x00000000
        /*0070*/ 	.short	0x0004
        /*0072*/ 	.short	0x001c
        /*0074*/ 	.byte	0x00, 0xf0, 0x11, 0x00


	//----- nvinfo : EIATTR_KPARAM_INFO
	.align		4
.L_21:
        /*0078*/ 	.byte	0x04, 0x17
        /*007a*/ 	.short	(.L_23 - .L_22)
.L_22:
        /*007c*/ 	.word	0x00000000
        /*0080*/ 	.short	0x0003
        /*0082*/ 	.short	0x0018
        /*0084*/ 	.byte	0x00, 0xf0, 0x11, 0x00


	//----- nvinfo : EIATTR_KPARAM_INFO
	.align		4
.L_23:
        /*0088*/ 	.byte	0x04, 0x17
        /*008a*/ 	.short	(.L_25 - .L_24)
.L_24:
        /*008c*/ 	.word	0x00000000
        /*0090*/ 	.short	0x0002
        /*0092*/ 	.short	0x0010
        /*0094*/ 	.byte	0x00, 0xf4, 0x21, 0x00


	//----- nvinfo : EIATTR_KPARAM_INFO
	.align		4
.L_25:
        /*0098*/ 	.byte	0x04, 0x17
        /*009a*/ 	.short	(.L_27 - .L_26)
.L_26:
        /*009c*/ 	.word	0x00000000
        /*00a0*/ 	.short	0x0001
        /*00a2*/ 	.short	0x0008
        /*00a4*/ 	.byte	0x00, 0xf4, 0x21, 0x00


	//----- nvinfo : EIATTR_KPARAM_INFO
	.align		4
.L_27:
        /*00a8*/ 	.byte	0x04, 0x17
        /*00aa*/ 	.short	(.L_29 - .L_28)
.L_28:
        /*00ac*/ 	.word	0x00000000
        /*00b0*/ 	.short	0x0000
        /*00b2*/ 	.short	0x0000
        /*00b4*/ 	.byte	0x00, 0xf4, 0x21, 0x00


	//----- nvinfo : EIATTR_SPARSE_MMA_MASK
	.align		4
.L_29:
        /*00b8*/ 	.byte	0x03, 0x50
        /*00ba*/ 	.short	0x0000


	//----- nvinfo : EIATTR_MAXREG_COUNT
	.align		4
        /*00bc*/ 	.byte	0x03, 0x1b
        /*00be*/ 	.short	0x00ff


	//----- nvinfo : EIATTR_NUM_BARRIERS
	.align		4
        /*00c0*/ 	.byte	0x02, 0x4c
        /*00c2*/ 	.byte	0x01
	.zero		1


	//----- nvinfo : EIATTR_MERCURY_ISA_VERSION
	.align		4
        /*00c4*/ 	.byte	0x03, 0x5f
        /*00c6*/ 	.short	0x0101


	//----- nvinfo : EIATTR_INT_WARP_WIDE_INSTR_OFFSETS
	.align		4
        /*00c8*/ 	.byte	0x04, 0x31
        /*00ca*/ 	.short	(.L_31 - .L_30)


	//   ....[0]....
.L_30:
        /*00cc*/ 	.word	0x000013a0


	//   ....[1]....
        /*00d0*/ 	.word	0x000013c0


	//   ....[2]....
        /*00d4*/ 	.word	0x000013d0


	//   ....[3]....
        /*00d8*/ 	.word	0x000014b0


	//   ....[4]....
        /*00dc*/ 	.word	0x00001850


	//   ....[5]....
        /*00e0*/ 	.word	0x00001860


	//   ....[6]....
        /*00e4*/ 	.word	0x000018d0


	//   ....[7]....
        /*00e8*/ 	.word	0x000018e0


	//   ....[8]....
        /*00ec*/ 	.word	0x00001ed0


	//   ....[9]....
        /*00f0*/ 	.word	0x00001ee0


	//----- nvinfo : EIATTR_COOP_GROUP_MASK_REGIDS
	.align		4
.L_31:
        /*00f4*/ 	.byte	0x04, 0x29
        /*00f6*/ 	.short	(.L_33 - .L_32)


	//   ....[0]....
.L_32:
        /*00f8*/ 	.word	0xffffffff


	//   ....[1]....
        /*00fc*/ 	.word	0xffffffff


	//   ....[2]....
        /*0100*/ 	.word	0xffffffff


	//----- nvinfo : EIATTR_COOP_GROUP_INSTR_OFFSETS
	.align		4
.L_33:
        /*0104*/ 	.byte	0x04, 0x28
        /*0106*/ 	.short	(.L_35 - .L_34)


	//   ....[0]....
.L_34:
        /*0108*/ 	.word	0x00000130


	//   ....[1]....
        /*010c*/ 	.word	0x000006e0


	//   ....[2]....
        /*0110*/ 	.word	0x00000cb0


	//----- nvinfo : EIATTR_MBARRIER_INSTR_OFFSETS
	.align		4
.L_35:
        /*0114*/ 	.byte	0x04, 0x39
        /*0116*/ 	.short	(.L_37 - .L_36)


	//   ....[0]....
.L_36:
        /*0118*/ 	.word	0x00001520
        /*011c*/ 	.word	0x000000ff
        /*0120*/ 	.word	0x00004800
        /*0124*/ 	.short	0x0100
        /*0126*/ 	.byte	0x08
	.zero		1


	//   ....[1]....
        /*0128*/ 	.word	0x00001540
        /*012c*/ 	.word	0x000000ff
        /*0130*/ 	.word	0x00004808
        /*0134*/ 	.short	0x0100
        /*0136*/ 	.byte	0x08
	.zero		1


	//   ....[2]....
        /*0138*/ 	.word	0x00001560
        /*013c*/ 	.word	0x000000ff
        /*0140*/ 	.word	0x00004810
        /*0144*/ 	.short	0x0100
        /*0146*/ 	.byte	0x08
	.zero		1


	//   ....[3]....
        /*0148*/ 	.word	0x00001990
        /*014c*/ 	.word	0x000000ff
        /*0150*/ 	.word	0x00004800
        /*0154*/ 	.short	0x010a
        /*0156*/ 	.byte	0x09
	.zero		1


	//   ....[4]....
        /*0158*/ 	.word	0x00001c80
        /*015c*/ 	.word	0x000000ff
        /*0160*/ 	.word	0x00004800
        /*0164*/ 	.short	0x0108
        /*0166*/ 	.byte	0x08
	.zero		1


	//   ....[5]....
        /*0168*/ 	.word	0x00001d60
        /*016c*/ 	.word	0x000000ff
        /*0170*/ 	.word	0x00004808
        /*0174*/ 	.short	0x0108
        /*0176*/ 	.byte	0x08
	.zero		1


	//   ....[6]....
        /*0178*/ 	.word	0x00001e40
        /*017c*/ 	.word	0x000000ff
        /*0180*/ 	.word	0x00004810
        /*0184*/ 	.short	0x0108
        /*0186*/ 	.byte	0x08
	.zero		1


	//   ....[7]....
        /*0188*/ 	.word	0x00002150
        /*018c*/ 	.word	0x000000ff
        /*0190*/ 	.word	0x00004800
        /*0194*/ 	.short	0x010a
        /*0196*/ 	.byte	0x09
	.zero		1


	//----- nvinfo : EIATTR_NUM_MBARRIERS
	.align		4
.L_37:
        /*0198*/ 	.byte	0x03, 0x38
        /*019a*/ 	.short	0x0003


	//----- nvinfo : EIATTR_EXIT_INSTR_OFFSETS
	.align		4
        /*019c*/ 	.byte	0x04, 0x1c
        /*019e*/ 	.short	(.L_39 - .L_38)


	//   ....[0]....
.L_38:
        /*01a0*/ 	.word	0x00002140


	//----- nvinfo : EIATTR_REQNTID
	.align		4
.L_39:
        /*01a4*/ 	.byte	0x04, 0x10
        /*01a6*/ 	.short	(.L_41 - .L_40)
.L_40:
        /*01a8*/ 	.word	0x00000080
        /*01ac*/ 	.word	0x00000001
        /*01b0*/ 	.word	0x00000001


	//----- nvinfo : EIATTR_CRS_STACK_SIZE
	.align		4
.L_41:
        /*01b4*/ 	.byte	0x04, 0x1e
        /*01b6*/ 	.short	(.L_43 - .L_42)
.L_42:
        /*01b8*/ 	.word	0x00000000


	//----- nvinfo : EIATTR_CBANK_PARAM_SIZE
	.align		4
.L_43:
        /*01bc*/ 	.byte	0x03, 0x19
        /*01be*/ 	.short	0x0050


	//----- nvinfo : EIATTR_PARAM_CBANK
	.align		4
        /*01c0*/ 	.byte	0x04, 0x0a
        /*01c2*/ 	.short	(.L_45 - .L_44)
	.align		4
.L_44:
        /*01c4*/ 	.word	index@(.nv.constant0.gluon_wgmma)
        /*01c8*/ 	.short	0x0210
        /*01ca*/ 	.short	0x0050


	//----- nvinfo : EIATTR_SW_WAR
	.align		4
.L_45:
        /*01cc*/ 	.byte	0x04, 0x36
        /*01ce*/ 	.short	(.L_47 - .L_46)
.L_46:
        /*01d0*/ 	.word	0x00000008
.L_47:


//--------------------- .nv.callgraph             --------------------------
	.section	.nv.callgraph,"",@"SHT_CUDA_CALLGRAPH"
	.align	4
	.sectionentsize	8
	.align		4
        /*0000*/ 	.word	0x00000000
	.align		4
        /*0004*/ 	.word	0xffffffff
	.align		4
        /*0008*/ 	.word	0x00000000
	.align		4
        /*000c*/ 	.word	0xfffffffe
	.align		4
        /*0010*/ 	.word	0x00000000
	.align		4
        /*0014*/ 	.word	0xfffffffd
	.align		4
        /*0018*/ 	.word	0x00000000
	.align		4
        /*001c*/ 	.word	0xfffffffc


//--------------------- .text.gluon_wgmma         --------------------------
	.section	.text.gluon_wgmma,"ax",@progbits
	.align	128
        .global         gluon_wgmma
        .type           gluon_wgmma,@function
        .size           gluon_wgmma,(.L_x_53 - gluon_wgmma)
        .other          gluon_wgmma,@"STO_CUDA_ENTRY STV_DEFAULT"
gluon_wgmma:
.text.gluon_wgmma:
[----:B------:R-:W-:Y:S01]  /*0000*/  LDC R1, c[0x0][0x28] ;  /* 0x00000a00ff017b82 */ /* 0x000fe20000000800 */
[----:B------:R-:W1:Y:S07]  /*0010*/  S2R R0, SR_TID.X ;  /* 0x0000000000007919 */ /* 0x000e6e0000002100 */
[----:B------:R-:W2:Y:S01]  /*0020*/  S2UR UR4, SR_CgaCtaId ;  /* 0x00000000000479c3 */ /* 0x000ea20000008800 */
[----:B------:R-:W-:Y:S01]  /*0030*/  UMOV UR8, 0x400 ;  /* 0x0000040000087882 */ /* 0x000fe20000000000 */
[----:B------:R-:W-:Y:S01]  /*0040*/  ULDC UR6, c[0x0][0xc] ;  /* 0x0000030000067ab9 */ /* 0x000fe20000000800 */
[----:B------:R-:W-:Y:S05]  /*0050*/  BSSY B0, `(.L_x_0) ;  /* 0x000001f000007945 */ /* 0x000fea0003800000 */
[----:B------:R-:W3:Y:S08]  /*0060*/  LDC R11, c[0x0][0x230] ;  /* 0x00008c00ff0b7b82 */ /* 0x000ef00000000800 */
[----:B------:R-:W-:Y:S08]  /*0070*/  S2UR UR34, SR_CTAID.Y ;  /* 0x00000000002279c3 */ /* 0x000ff00000002600 */
[----:B------:R-:W4:Y:S01]  /*0080*/  S2UR UR5, SR_CTAID.Z ;  /* 0x00000000000579c3 */ /* 0x000f220000002700 */
[----:B--2---:R-:W-:-:S03]  /*0090*/  ULEA UR8, UR4, UR8, 0x18 ;  /* 0x0000000804087291 */ /* 0x004fc6000f8ec03f */
[----:B------:R-:W-:Y:S01]  /*00a0*/  ULDC UR4, c[0x0][0x10] ;  /* 0x0000040000047ab9 */ /* 0x000fe20000000800 */
[----:B-1----:R-:W-:-:S03]  /*00b0*/  LOP3.LUT R2, R0, 0x7f, RZ, 0xc0, !PT ;  /* 0x0000007f00027812 */ /* 0x002fc600078ec0ff */
[----:B------:R-:W1:Y:S01]  /*00c0*/  S2UR UR33, SR_CTAID.X ;  /* 0x00000000002179c3 */ /* 0x000e620000002500 */
[----:B---3--:R-:W-:Y:S01]  /*00d0*/  VIADD R8, R11, 0xffffffff ;  /* 0xffffffff0b087836 */ /* 0x008fe20000000000 */
[C---:B------:R-:W-:Y:S02]  /*00e0*/  ISETP.GE.U32.AND P0, PT, R2.reuse, 0x20, PT ;  /* 0x000000200200780c */ /* 0x040fe40003f06070 */
[C---:B------:R-:W-:Y:S02]  /*00f0*/  ISETP.NE.U32.AND P2, PT, R2.reuse, RZ, PT ;  /* 0x000000ff0200720c */ /* 0x040fe40003f45070 */
[----:B------:R-:W-:Y:S02]  /*0100*/  LEA R4, R2, UR8, 0x2 ;  /* 0x0000000802047c11 */ /* 0x000fe4000f8e10ff */
[----:B------:R-:W2:Y:S07]  /*0110*/  LDC R3, c[0x0][0x228] ;  /* 0x00008a00ff037b82 */ /* 0x000eae0000000800 */
[----:B------:R3:W-:Y:S01]  /*0120*/  @!P0 STS [R4], RZ ;  /* 0x000000ff04008388 */ /* 0x0007e20000000800 */
[----:B------:R-:W-:-:S03]  /*0130*/  NOP ;  /* 0x0000000000007918 */ /* 0x000fc60000000000 */
[----:B------:R3:W-:Y:S01]  /*0140*/  @!P2 STS [UR8+0x20], R8 ;  /* 0x00002008ff00a988 */ /* 0x0007e20008000808 */
[----:B----4-:R-:W-:-:S04]  /*0150*/  UIMAD UR4, UR5, UR4, UR34 ;  /* 0x00000004050472a4 */ /* 0x010fc8000f8e0222 */
[----:B-1----:R-:W-:-:S03]  /*0160*/  UIMAD UR4, UR4, UR6, UR33 ;  /* 0x00000006040472a4 */ /* 0x002fc6000f8e0221 */
[----:B------:R-:W-:Y:S01]  /*0170*/  ULDC.64 UR6, c[0x0][0x250] ;  /* 0x0000940000067ab9 */ /* 0x000fe20000000a00 */
[----:B------:R-:W-:Y:S01]  /*0180*/  UIMAD UR5, UR4, 0x180, URZ ;  /* 0x00000180040578a4 */ /* 0x000fe2000f8e023f */
[----:B--2---:R-:W-:Y:S02]  /*0190*/  VIADD R3, R3, 0xffffffff ;  /* 0xffffffff03037836 */ /* 0x004fe40000000000 */
[----:B------:R-:W-:Y:S01]  /*01a0*/  UMOV UR4, URZ ;  /* 0x0000003f00047c82 */ /* 0x000fe20008000000 */
[----:B------:R-:W-:-:S04]  /*01b0*/  UIADD3 UR28, UP0, UR5, UR6, URZ ;  /* 0x00000006051c7290 */ /* 0x000fc8000ff1e03f */
[----:B------:R-:W-:Y:S01]  /*01c0*/  ULEA.HI.X.SX32 UR29, UR5, UR7, 0x1, UP0 ;  /* 0x00000007051d7291 */ /* 0x000fe200080f0e3f */
[----:B---3--:R-:W-:Y:S11]  /*01d0*/  @P2 BRA `(.L_x_1) ;  /* 0x0000000000182947 */ /* 0x008ff60003800000 */
[----:B------:R-:W1:Y:S01]  /*01e0*/  LDS R5, [UR8+0x8] ;  /* 0x00000808ff057984 */ /* 0x000e620008000800 */
[----:B------:R-:W2:Y:S01]  /*01f0*/  LDC.64 R12, c[0x0][0x210] ;  /* 0x00008400ff0c7b82 */ /* 0x000ea20000000a00 */
[----:B------:R-:W-:Y:S02]  /*0200*/  IMAD.MOV.U32 R6, RZ, RZ, 0x70 ;  /* 0x00000070ff067424 */ /* 0x000fe400078e00ff */
[----:B--2---:R2:W-:Y:S03]  /*0210*/  STS.64 [UR8], R12 ;  /* 0x0000000cff007988 */ /* 0x0045e60008000a08 */
[----:B-1----:R-:W-:-:S05]  /*0220*/  LOP3.LUT R5, R5, 0x10, R6, 0xd8, !PT ;  /* 0x0000001005057812 */ /* 0x002fca00078ed806 */
[----:B------:R2:W-:Y:S02]  /*0230*/  STS [UR8+0x8], R5 ;  /* 0x00000805ff007988 */ /* 0x0005e40008000808 */
.L_x_1:
[----:B------:R-:W-:Y:S05]  /*0240*/  BSYNC B0 ;  /* 0x0000000000007941 */ /* 0x000fea0003800000 */
.L_x_0:
[----:B------:R-:W-:Y:S04]  /*0250*/  BSSY B0, `(.L_x_2) ;  /* 0x000000a000007945 */ /* 0x000fe80003800000 */
[----:B------:R-:W-:Y:S05]  /*0260*/  @P2 BRA `(.L_x_3) ;  /* 0x0000000000202947 */ /* 0x000fea0003800000 */
[----:B--2---:R-:W1:Y:S01]  /*0270*/  LDS R5, [UR8+0x34] ;  /* 0x00003408ff057984 */ /* 0x004e620008000800 */
[----:B------:R-:W-:Y:S02]  /*0280*/  IMAD.MOV.U32 R6, RZ, RZ, 0x1f000000 ;  /* 0x1f000000ff067424 */ /* 0x000fe400078e00ff */
[----:B------:R-:W-:Y:S01]  /*0290*/  @!P2 IMAD.MOV.U32 R7, RZ, RZ, 0x7f ;  /* 0x0000007fff07a424 */ /* 0x000fe200078e00ff */
[----:B------:R-:W2:Y:S02]  /*02a0*/  @!P2 LDS R10, [UR8+0x38] ;  /* 0x00003808ff0aa984 */ /* 0x000ea40008000800 */
[----:B-1----:R-:W-:Y:S02]  /*02b0*/  LOP3.LUT R5, R5, 0xff000000, R6, 0xb8, !PT ;  /* 0xff00000005057812 */ /* 0x002fe400078eb806 */
[----:B--2---:R-:W-:-:S03]  /*02c0*/  @!P2 LOP3.LUT R6, R10, 0xff, R7, 0xb8, !PT ;  /* 0x000000ff0a06a812 */ /* 0x004fc600078eb807 */
[----:B------:R1:W-:Y:S04]  /*02d0*/  STS [UR8+0x34], R5 ;  /* 0x00003405ff007988 */ /* 0x0003e80008000808 */
[----:B------:R1:W-:Y:S02]  /*02e0*/  @!P2 STS [UR8+0x38], R6 ;  /* 0x00003806ff00a988 */ /* 0x0003e40008000808 */
.L_x_3:
[----:B------:R-:W-:Y:S05]  /*02f0*/  BSYNC B0 ;  /* 0x0000000000007941 */ /* 0x000fea0003800000 */
.L_x_2:
[----:B------:R-:W-:Y:S04]  /*0300*/  BSSY B0, `(.L_x_4) ;  /* 0x000000a000007945 */ /* 0x000fe80003800000 */
[----:B------:R-:W-:Y:S05]  /*0310*/  @P2 BRA `(.L_x_5) ;  /* 0x0000000000202947 */ /* 0x000fea0003800000 */
[----:B-12---:R-:W1:Y:S01]  /*0320*/  LDS R5, [UR8+0x1c] ;  /* 0x00001c08ff057984 */ /* 0x006e620008000800 */
[----:B------:R-:W2:Y:S03]  /*0330*/  LDC.64 R6, c[0x0][0x238] ;  /* 0x00008e00ff067b82 */ /* 0x000ea60000000a00 */
[----:B------:R3:W-:Y:S01]  /*0340*/  STS [UR8+0x24], R3 ;  /* 0x00002403ff007988 */ /* 0x0007e20008000808 */
[--C-:B--2---:R-:W-:Y:S02]  /*0350*/  SHF.R.U32.HI R10, RZ, 0x4, R7.reuse ;  /* 0x00000004ff0a7819 */ /* 0x104fe40000011607 */
[----:B------:R-:W-:-:S05]  /*0360*/  SHF.R.U64 R6, R6, 0x4, R7 ;  /* 0x0000000406067819 */ /* 0x000fca0000001207 */
[----:B------:R3:W-:Y:S01]  /*0370*/  STS [UR8+0xc], R6 ;  /* 0x00000c06ff007988 */ /* 0x0007e20008000808 */
[----:B-1----:R-:W-:-:S05]  /*0380*/  LOP3.LUT R5, R5, 0xf, R10, 0xb8, !PT ;  /* 0x0000000f05057812 */ /* 0x002fca00078eb80a */
[----:B------:R3:W-:Y:S02]  /*0390*/  STS [UR8+0x1c], R5 ;  /* 0x00001c05ff007988 */ /* 0x0007e40008000808 */
.L_x_5:
[----:B------:R-:W-:Y:S05]  /*03a0*/  BSYNC B0 ;  /* 0x0000000000007941 */ /* 0x000fea0003800000 */
.L_x_4:
[----:B------:R-:W-:Y:S04]  /*03b0*/  BSSY B1, `(.L_x_6) ;  /* 0x000001d000017945 */ /* 0x000fe80003800000 */
[----:B------:R-:W-:Y:S04]  /*03c0*/  BSSY B0, `(.L_x_7) ;  /* 0x0000018000007945 */ /* 0x000fe80003800000 */
[----:B------:R-:W-:Y:S05]  /*03d0*/  @P2 BRA `(.L_x_8) ;  /* 0x00000000001c2947 */ /* 0x000fea0003800000 */
[----:B-123--:R-:W1:Y:S02]  /*03e0*/  LDS R5, [UR8+0x34] ;  /* 0x00003408ff057984 */ /* 0x00ee640008000800 */
[----:B-1----:R-:W-:-:S05]  /*03f0*/  LOP3.LUT R5, R5, 0x7, RZ, 0xb8, !PT ;  /* 0x0000000705057812 */ /* 0x002fca00078eb8ff */
[----:B------:R1:W-:Y:S01]  /*0400*/  STS [UR8+0x34], R5 ;  /* 0x00003405ff007988 */ /* 0x0003e20008000808 */
[----:B------:R-:W-:Y:S05]  /*0410*/  @P2 BRA `(.L_x_9) ;  /* 0x00000000001c2947 */ /* 0x000fea0003800000 */
[----:B-1----:R-:W1:Y:S02]  /*0420*/  LDS R5, [UR8+0x34] ;  /* 0x00003408ff057984 */ /* 0x002e640008000800 */
[----:B-1----:R-:W-:-:S05]  /*0430*/  LOP3.LUT R5, R5, 0x38, RZ, 0xb8, !PT ;  /* 0x0000003805057812 */ /* 0x002fca00078eb8ff */
[----:B------:R4:W-:Y:S02]  /*0440*/  STS [UR8+0x34], R5 ;  /* 0x00003405ff007988 */ /* 0x0009e40008000808 */
.L_x_8:
[----:B------:R-:W-:Y:S05]  /*0450*/  @P2 BRA `(.L_x_10) ;  /* 0x00000000001c2947 */ /* 0x000fea0003800000 */
[----:B-1234-:R-:W1:Y:S02]  /*0460*/  LDS R5, [UR8+0x8] ;  /* 0x00000808ff057984 */ /* 0x01ee640008000800 */
[----:B-1----:R-:W-:-:S05]  /*0470*/  LOP3.LUT R5, R5, 0x780, RZ, 0xb8, !PT ;  /* 0x0000078005057812 */ /* 0x002fca00078eb8ff */
[----:B------:R2:W-:Y:S02]  /*0480*/  STS [UR8+0x8], R5 ;  /* 0x00000805ff007988 */ /* 0x0005e40008000808 */
.L_x_9:
[----:B------:R-:W-:Y:S05]  /*0490*/  @P2 BRA `(.L_x_11) ;  /* 0x0000000000282947 */ /* 0x000fea0003800000 */
[----:B-12---:R-:W1:Y:S02]  /*04a0*/  LDS R5, [UR8+0x8] ;  /* 0x00000808ff057984 */ /* 0x006e640008000800 */
[----:B-1----:R-:W-:-:S05]  /*04b0*/  LOP3.LUT R5, R5, 0x1800, RZ, 0xb8, !PT ;  /* 0x0000180005057812 */ /* 0x002fca00078eb8ff */
[----:B------:R5:W-:Y:S02]  /*04c0*/  STS [UR8+0x8], R5 ;  /* 0x00000805ff007988 */ /* 0x000be40008000808 */
.L_x_10:
[----:B------:R-:W-:Y:S05]  /*04d0*/  @P2 BREAK B0 ;  /* 0x0000000000002942 */ /* 0x000fea0003800000 */
[----:B------:R-:W-:Y:S05]  /*04e0*/  @P2 BRA `(.L_x_12) ;  /* 0x0000000000242947 */ /* 0x000fea0003800000 */
[----:B-1-3--:R-:W1:Y:S01]  /*04f0*/  LDS R6, [UR8+0x8] ;  /* 0x00000808ff067984 */ /* 0x00ae620008000800 */
[----:B--2-45:R-:W-:-:S05]  /*0500*/  IMAD.MOV.U32 R5, RZ, RZ, 0x6000 ;  /* 0x00006000ff057424 */ /* 0x034fca00078e00ff */
[----:B-1----:R-:W-:-:S04]  /*0510*/  LOP3.LUT R5, R6, 0x2000, R5, 0xd8, !PT ;  /* 0x0000200006057812 */ /* 0x002fc800078ed805 */
[----:B------:R-:W-:-:S05]  /*0520*/  LOP3.LUT R5, R5, 0x400000, RZ, 0xb8, !PT ;  /* 0x0040000005057812 */ /* 0x000fca00078eb8ff */
[----:B------:R3:W-:Y:S02]  /*0530*/  STS [UR8+0x8], R5 ;  /* 0x00000805ff007988 */ /* 0x0007e40008000808 */
.L_x_11:
[----:B------:R-:W-:Y:S05]  /*0540*/  BSYNC B0 ;  /* 0x0000000000007941 */ /* 0x000fea0003800000 */
.L_x_7:
[----:B-123--:R-:W1:Y:S02]  /*0550*/  @!P2 LDS R5, [UR8+0x8] ;  /* 0x00000808ff05a984 */ /* 0x00ee640008000800 */
[----:B-1----:R-:W-:-:S05]  /*0560*/  @!P2 LOP3.LUT R5, R5, 0x8000, RZ, 0xb8, !PT ;  /* 0x000080000505a812 */ /* 0x002fca00078eb8ff */
[----:B------:R1:W-:Y:S02]  /*0570*/  @!P2 STS [UR8+0x8], R5 ;  /* 0x00000805ff00a988 */ /* 0x0003e40008000808 */
.L_x_12:
[----:B------:R-:W-:Y:S05]  /*0580*/  BSYNC B1 ;  /* 0x0000000000017941 */ /* 0x000fea0003800000 */
.L_x_6:
[----:B------:R-:W-:Y:S05]  /*0590*/  WARPSYNC.ALL ;  /* 0x0000000000007948 */ /* 0x000fea0003800000 */
[----:B------:R-:W-:Y:S05]  /*05a0*/  @P0 BRA `(.L_x_13) ;  /* 0x0000000000280947 */ /* 0x000fea0003800000 */
[----:B-12345:R-:W1:Y:S01]  /*05b0*/  S2R R5, SR_LANEID ;  /* 0x0000000000057919 */ /* 0x03ee620000000000 */
[----:B------:R-:W-:Y:S05]  /*05c0*/  WARPSYNC.ALL ;  /* 0x0000000000007948 */ /* 0x000fea0003800000 */
[----:B-1----:R-:W-:-:S05]  /*05d0*/  IMAD.SHL.U32 R5, R5, 0x4, RZ ;  /* 0x0000000405057824 */ /* 0x002fca00078e00ff */
[----:B------:R-:W1:Y:S01]  /*05e0*/  LDS R9, [R5+UR8] ;  /* 0x0000000805097984 */ /* 0x000e620008000800 */
[----:B------:R-:W-:-:S05]  /*05f0*/  IADD3 R6, P1, R5, UR28, RZ ;  /* 0x0000001c05067c10 */ /* 0x000fca000ff3e0ff */
[----:B------:R-:W-:-:S05]  /*0600*/  IMAD.X R7, RZ, RZ, UR29, P1 ;  /* 0x0000001dff077e24 */ /* 0x000fca00088e06ff */
[----:B-1----:R1:W2:Y:S01]  /*0610*/  ATOMG.E.EXCH.STRONG.GPU PT, RZ, [R6], R9 ;  /* 0x0000000906ff73a8 */ /* 0x0022a200041ee100 */
[----:B------:R-:W-:-:S04]  /*0620*/  DEPBAR {5,4,3,2,1,0} ;  /* 0x0000003f0000791a */ /* 0x000fc80000000000 */
[----:B------:R1:W-:Y:S01]  /*0630*/  UTMACCTL.IV [UR28] ;  /* 0x000000001c0079b9 */ /* 0x0003e20008000000 */
[----:B------:R-:W-:Y:S01]  /*0640*/  NOP ;  /* 0x0000000000007918 */ /* 0x000fe20000000000 */
.L_x_13:
[----:B------:R-:W-:Y:S05]  /*0650*/  @P0 BRA `(.L_x_14) ;  /* 0x00000000000c0947 */ /* 0x000fea0003800000 */
[----:B------:R0:W-:Y:S01]  /*0660*/  UTMACMDFLUSH ;  /* 0x00000000000079b7 */ /* 0x0001e20000000000 */
[----:B------:R-:W-:Y:S05]  /*0670*/  @P0 BRA `(.L_x_14) ;  /* 0x0000000000040947 */ /* 0x000fea0003800000 */
[----:B------:R-:W-:-:S04]  /*0680*/  DEPBAR.LE SB0, 0x0 ;  /* 0x000080000000791a */ /* 0x000fc80000000000 */
.L_x_14:
[----:B------:R-:W-:Y:S05]  /*0690*/  WARPSYNC.ALL ;  /* 0x0000000000007948 */ /* 0x000fea0003800000 */
[----:B--2---:R-:W-:Y:S06]  /*06a0*/  BAR.SYNC.DEFER_BLOCKING 0x0 ;  /* 0x0000000000007b1d */ /* 0x004fec0000010000 */
[----:B------:R-:W-:Y:S02]  /*06b0*/  BSSY B1, `(.L_x_15) ;  /* 0x000000b000017945 */ /* 0x000fe40003800000 */
[----:B------:R-:W-:Y:S06]  /*06c0*/  BAR.SYNC.DEFER_BLOCKING 0x0 ;  /* 0x0000000000007b1d */ /* 0x000fec0000010000 */
[----:B------:R2:W-:Y:S01]  /*06d0*/  @!P0 STS [R4], RZ ;  /* 0x000000ff04008388 */ /* 0x0005e20000000800 */
[----:B------:R-:W-:Y:S01]  /*06e0*/  NOP ;  /* 0x0000000000007918 */ /* 0x000fe20000000000 */
[----:B------:R-:W-:Y:S05]  /*06f0*/  @P2 BRA `(.L_x_16) ;  /* 0x0000000000182947 */ /* 0x000fea0003800000 */
[----:B-1-345:R-:W1:Y:S01]  /*0700*/  LDS R5, [UR8+0x8] ;  /* 0x00000808ff057984 */ /* 0x03ae620008000800 */
[----:B------:R-:W3:Y:S01]  /*0710*/  LDC.64 R12, c[0x0][0x218] ;  /* 0x00008600ff0c7b82 */ /* 0x000ee20000000a00 */
[----:B------:R-:W-:Y:S02]  /*0720*/  IMAD.MOV.U32 R6, RZ, RZ, 0x70 ;  /* 0x00000070ff067424 */ /* 0x000fe400078e00ff */
[----:B---3--:R3:W-:Y:S03]  /*0730*/  STS.64 [UR8], R12 ;  /* 0x0000000cff007988 */ /* 0x0087e60008000a08 */
[----:B-1----:R-:W-:-:S05]  /*0740*/  LOP3.LUT R5, R5, 0x10, R6, 0xd8, !PT ;  /* 0x0000001005057812 */ /* 0x002fca00078ed806 */
[----:B------:R3:W-:Y:S02]  /*0750*/  STS [UR8+0x8], R5 ;  /* 0x00000805ff007988 */ /* 0x0007e40008000808 */
.L_x_16:
[----:B-1----:R-:W-:Y:S05]  /*0760*/  BSYNC B1 ;  /* 0x0000000000017941 */ /* 0x002fea0003800000 */
.L_x_15:
[----:B------:R-:W-:Y:S04]  /*0770*/  BSSY B2, `(.L_x_17) ;  /* 0x000000f000027945 */ /* 0x000fe80003800000 */
[----:B------:R-:W-:Y:S04]  /*0780*/  BSSY B1, `(.L_x_18) ;  /* 0x000000c000017945 */ /* 0x000fe80003800000 */
[----:B------:R-:W-:Y:S05]  /*0790*/  @P2 BRA `(.L_x_19) ;  /* 0x0000000000282947 */ /* 0x000fea0003800000 */
[----:B---345:R-:W1:Y:S01]  /*07a0*/  LDS R5, [UR8+0x34] ;  /* 0x00003408ff057984 */ /* 0x038e620008000800 */
[----:B------:R-:W-:Y:S01]  /*07b0*/  IMAD.MOV.U32 R6, RZ, RZ, 0x1f000000 ;  /* 0x1f000000ff067424 */ /* 0x000fe200078e00ff */
[----:B------:R-:W-:Y:S05]  /*07c0*/  @P2 BREAK B1 ;  /* 0x0000000000012942 */ /* 0x000fea0003800000 */
[----:B-1----:R-:W-:-:S05]  /*07d0*/  LOP3.LUT R5, R5, 0xff000000, R6, 0xb8, !PT ;  /* 0xff00000005057812 */ /* 0x002fca00078eb806 */
[----:B------:R1:W-:Y:S01]  /*07e0*/  STS [UR8+0x34], R5 ;  /* 0x00003405ff007988 */ /* 0x0003e20008000808 */
[----:B------:R-:W-:Y:S05]  /*07f0*/  @P2 BRA `(.L_x_20) ;  /* 0x0000000000182947 */ /* 0x000fea0003800000 */
[----:B------:R-:W3:Y:S01]  /*0800*/  LDS R6, [UR8+0x38] ;  /* 0x00003808ff067984 */ /* 0x000ee20008000800 */
[----:B-1----:R-:W-:-:S05]  /*0810*/  IMAD.MOV.U32 R5, RZ, RZ, 0x3f ;  /* 0x0000003fff057424 */ /* 0x002fca00078e00ff */
[----:B---3--:R-:W-:-:S05]  /*0820*/  LOP3.LUT R5, R6, 0xff, R5, 0xb8, !PT ;  /* 0x000000ff06057812 */ /* 0x008fca00078eb805 */
[----:B------:R1:W-:Y:S02]  /*0830*/  STS [UR8+0x38], R5 ;  /* 0x00003805ff007988 */ /* 0x0003e40008000808 */
.L_x_19:
[----:B------:R-:W-:Y:S05]  /*0840*/  BSYNC B1 ;  /* 0x0000000000017941 */ /* 0x000fea0003800000 */
.L_x_18:
[----:B------:R1:W-:Y:S02]  /*0850*/  @!P2 STS [UR8+0x20], R8 ;  /* 0x00002008ff00a988 */ /* 0x0003e40008000808 */
.L_x_20:
[----:B------:R-:W-:Y:S05]  /*0860*/  BSYNC B2 ;  /* 0x0000000000027941 */ /* 0x000fea0003800000 */
.L_x_17:
[----:B------:R-:W-:Y:S05]  /*0870*/  WARPSYNC.ALL ;  /* 0x0000000000007948 */ /* 0x000fea0003800000 */
[----:B-1-345:R-:W1:Y:S01]  /*0880*/  LDC R5, c[0x0][0x22c] ;  /* 0x00008b00ff057b82 */ /* 0x03ae620000000800 */
[----:B------:R-:W-:Y:S01]  /*0890*/  BSSY B2, `(.L_x_21) ;  /* 0x000000b000027945 */ /* 0x000fe20003800000 */
[----:B-1----:R-:W-:-:S03]  /*08a0*/  VIADD R5, R5, 0xffffffff ;  /* 0xffffffff05057836 */ /* 0x002fc60000000000 */
[----:B------:R-:W-:Y:S05]  /*08b0*/  @P2 BRA `(.L_x_22) ;  /* 0x0000000000202947 */ /* 0x000fea0003800000 */
[----:B------:R-:W1:Y:S01]  /*08c0*/  LDS R6, [UR8+0x1c] ;  /* 0x00001c08ff067984 */ /* 0x000e620008000800 */
[----:B------:R-:W3:Y:S03]  /*08d0*/  LDC.64 R12, c[0x0][0x240] ;  /* 0x00009000ff0c7b82 */ /* 0x000ee60000000a00 */
[----:B------:R4:W-:Y:S01]  /*08e0*/  STS [UR8+0x24], R5 ;  /* 0x00002405ff007988 */ /* 0x0009e20008000808 */
[--C-:B---3--:R-:W-:Y:S02]  /*08f0*/  SHF.R.U32.HI R9, RZ, 0x4, R13.reuse ;  /* 0x00000004ff097819 */ /* 0x108fe4000001160d */
[----:B------:R-:W-:-:S05]  /*0900*/  SHF.R.U64 R7, R12, 0x4, R13 ;  /* 0x000000040c077819 */ /* 0x000fca000000120d */
[----:B------:R4:W-:Y:S01]  /*0910*/  STS [UR8+0xc], R7 ;  /* 0x00000c07ff007988 */ /* 0x0009e20008000808 */
[----:B-1----:R-:W-:-:S05]  /*0920*/  LOP3.LUT R6, R6, 0xf, R9, 0xb8, !PT ;  /* 0x0000000f06067812 */ /* 0x002fca00078eb809 */
[----:B------:R4:W-:Y:S02]  /*0930*/  STS [UR8+0x1c], R6 ;  /* 0x00001c06ff007988 */ /* 0x0009e40008000808 */
.L_x_22:
[----:B------:R-:W-:Y:S05]  /*0940*/  BSYNC B2 ;  /* 0x0000000000027941 */ /* 0x000fea0003800000 */
.L_x_21:
[----:B------:R-:W-:Y:S04]  /*0950*/  BSSY B3, `(.L_x_23) ;  /* 0x000001d000037945 */ /* 0x000fe80003800000 */
[----:B------:R-:W-:Y:S04]  /*0960*/  BSSY B2, `(.L_x_24) ;  /* 0x0000018000027945 */ /* 0x000fe80003800000 */
[----:B------:R-:W-:Y:S05]  /*0970*/  @P2 BRA `(.L_x_25) ;  /* 0x00000000001c2947 */ /* 0x000fea0003800000 */
[----:B----4-:R-:W1:Y:S02]  /*0980*/  LDS R6, [UR8+0x34] ;  /* 0x00003408ff067984 */ /* 0x010e640008000800 */
[----:B-1----:R-:W-:-:S05]  /*0990*/  LOP3.LUT R6, R6, 0x7, RZ, 0xb8, !PT ;  /* 0x0000000706067812 */ /* 0x002fca00078eb8ff */
[----:B------:R1:W-:Y:S01]  /*09a0*/  STS [UR8+0x34], R6 ;  /* 0x00003406ff007988 */ /* 0x0003e20008000808 */
[----:B------:R-:W-:Y:S05]  /*09b0*/  @P2 BRA `(.L_x_26) ;  /* 0x00000000001c2947 */ /* 0x000fea0003800000 */
[----:B-1----:R-:W1:Y:S02]  /*09c0*/  LDS R6, [UR8+0x34] ;  /* 0x00003408ff067984 */ /* 0x002e640008000800 */
[----:B-1----:R-:W-:-:S05]  /*09d0*/  LOP3.LUT R6, R6, 0x38, RZ, 0xb8, !PT ;  /* 0x0000003806067812 */ /* 0x002fca00078eb8ff */
[----:B------:R1:W-:Y:S02]  /*09e0*/  STS [UR8+0x34], R6 ;  /* 0x00003406ff007988 */ /* 0x0003e40008000808 */
.L_x_25:
[----:B------:R-:W-:Y:S05]  /*09f0*/  @P2 BRA `(.L_x_27) ;  /* 0x00000000001c2947 */ /* 0x000fea0003800000 */
[----:B-1--4-:R-:W1:Y:S02]  /*0a00*/  LDS R6, [UR8+0x8] ;  /* 0x00000808ff067984 */ /* 0x012e640008000800 */
[----:B-1----:R-:W-:-:S05]  /*0a10*/  LOP3.LUT R6, R6, 0x780, RZ, 0xb8, !PT ;  /* 0x0000078006067812 */ /* 0x002fca00078eb8ff */
[----:B------:R3:W-:Y:S02]  /*0a20*/  STS [UR8+0x8], R6 ;  /* 0x00000806ff007988 */ /* 0x0007e40008000808 */
.L_x_26:
[----:B------:R-:W-:Y:S05]  /*0a30*/  @P2 BRA `(.L_x_28) ;  /* 0x0000000000282947 */ /* 0x000fea0003800000 */
[----:B-1-3--:R-:W1:Y:S02]  /*0a40*/  LDS R6, [UR8+0x8] ;  /* 0x00000808ff067984 */ /* 0x00ae640008000800 */
[----:B-1----:R-:W-:-:S05]  /*0a50*/  LOP3.LUT R6, R6, 0x1800, RZ, 0xb8, !PT ;  /* 0x0000180006067812 */ /* 0x002fca00078eb8ff */
[----:B------:R3:W-:Y:S02]  /*0a60*/  STS [UR8+0x8], R6 ;  /* 0x00000806ff007988 */ /* 0x0007e40008000808 */
.L_x_27:
[----:B------:R-:W-:Y:S05]  /*0a70*/  @P2 BREAK B2 ;  /* 0x0000000000022942 */ /* 0x000fea0003800000 */
[----:B------:R-:W-:Y:S05]  /*0a80*/  @P2 BRA `(.L_x_29) ;  /* 0x0000000000242947 */ /* 0x000fea0003800000 */
[----:B-1-34-:R-:W1:Y:S01]  /*0a90*/  LDS R6, [UR8+0x8] ;  /* 0x00000808ff067984 */ /* 0x01ae620008000800 */
[----:B------:R-:W-:-:S05]  /*0aa0*/  IMAD.MOV.U32 R7, RZ, RZ, 0x6000 ;  /* 0x00006000ff077424 */ /* 0x000fca00078e00ff */
[----:B-1----:R-:W-:-:S04]  /*0ab0*/  LOP3.LUT R6, R6, 0x2000, R7, 0xd8, !PT ;  /* 0x0000200006067812 */ /* 0x002fc800078ed807 */
[----:B------:R-:W-:-:S05]  /*0ac0*/  LOP3.LUT R6, R6, 0x400000, RZ, 0xb8, !PT ;  /* 0x0040000006067812 */ /* 0x000fca00078eb8ff */
[----:B------:R4:W-:Y:S02]  /*0ad0*/  STS [UR8+0x8], R6 ;  /* 0x00000806ff007988 */ /* 0x0009e40008000808 */
.L_x_28:
[----:B------:R-:W-:Y:S05]  /*0ae0*/  BSYNC B2 ;  /* 0x0000000000027941 */ /* 0x000fea0003800000 */
.L_x_24:
[----:B-1-34-:R-:W1:Y:S02]  /*0af0*/  @!P2 LDS R6, [UR8+0x8] ;  /* 0x00000808ff06a984 */ /* 0x01ae640008000800 */
[----:B-1----:R-:W-:-:S05]  /*0b00*/  @!P2 LOP3.LUT R6, R6, 0x8000, RZ, 0xb8, !PT ;  /* 0x000080000606a812 */ /* 0x002fca00078eb8ff */
[----:B------:R5:W-:Y:S02]  /*0b10*/  @!P2 STS [UR8+0x8], R6 ;  /* 0x00000806ff00a988 */ /* 0x000be40008000808 */
.L_x_29:
[----:B------:R-:W-:Y:S05]  /*0b20*/  BSYNC B3 ;  /* 0x0000000000037941 */ /* 0x000fea0003800000 */
.L_x_23:
[----:B------:R-:W-:Y:S05]  /*0b30*/  WARPSYNC.ALL ;  /* 0x0000000000007948 */ /* 0x000fea0003800000 */
[----:B------:R-:W-:-:S04]  /*0b40*/  UIADD3 UR31, UR5, 0x80, URZ ;  /* 0x00000080051f7890 */ /* 0x000fc8000fffe03f */
[----:B------:R-:W-:-:S04]  /*0b50*/  UIADD3 UR30, UP0, UR31, UR6, URZ ;  /* 0x000000061f1e7290 */ /* 0x000fc8000ff1e03f */
[----:B------:R-:W-:Y:S01]  /*0b60*/  ULEA.HI.X.SX32 UR31, UR31, UR7, 0x1, UP0 ;  /* 0x000000071f1f7291 */ /* 0x000fe200080f0e3f */
[----:B------:R-:W-:Y:S11]  /*0b70*/  @P0 BRA `(.L_x_30) ;  /* 0x0000000000280947 */ /* 0x000ff60003800000 */
[----:B-1-345:R-:W1:Y:S01]  /*0b80*/  S2R R6, SR_LANEID ;  /* 0x0000000000067919 */ /* 0x03ae620000000000 */
[----:B------:R-:W-:Y:S05]  /*0b90*/  WARPSYNC.ALL ;  /* 0x0000000000007948 */ /* 0x000fea0003800000 */
[----:B-1----:R-:W-:-:S05]  /*0ba0*/  IMAD.SHL.U32 R8, R6, 0x4, RZ ;  /* 0x0000000406087824 */ /* 0x002fca00078e00ff */
[----:B------:R-:W1:Y:S01]  /*0bb0*/  LDS R9, [R8+UR8] ;  /* 0x0000000808097984 */ /* 0x000e620008000800 */
[----:B------:R-:W-:-:S05]  /*0bc0*/  IADD3 R6, P1, R8, UR30, RZ ;  /* 0x0000001e08067c10 */ /* 0x000fca000ff3e0ff */
[----:B------:R-:W-:-:S05]  /*0bd0*/  IMAD.X R7, RZ, RZ, UR31, P1 ;  /* 0x0000001fff077e24 */ /* 0x000fca00088e06ff */
[----:B-1----:R1:W3:Y:S01]  /*0be0*/  ATOMG.E.EXCH.STRONG.GPU PT, RZ, [R6], R9 ;  /* 0x0000000906ff73a8 */ /* 0x0022e200041ee100 */
[----:B------:R-:W-:-:S04]  /*0bf0*/  DEPBAR {5,4,3,2,1,0} ;  /* 0x0000003f0000791a */ /* 0x000fc80000000000 */
[----:B------:R1:W-:Y:S01]  /*0c00*/  UTMACCTL.IV [UR30] ;  /* 0x000000001e0079b9 */ /* 0x0003e20008000000 */
[----:B------:R-:W-:Y:S01]  /*0c10*/  NOP ;  /* 0x0000000000007918 */ /* 0x000fe20000000000 */
.L_x_30:
[----:B------:R-:W-:Y:S05]  /*0c20*/  @P0 BRA `(.L_x_31) ;  /* 0x00000000000c0947 */ /* 0x000fea0003800000 */
[----:B------:R0:W-:Y:S01]  /*0c30*/  UTMACMDFLUSH ;  /* 0x00000000000079b7 */ /* 0x0001e20000000000 */
[----:B------:R-:W-:Y:S05]  /*0c40*/  @P0 BRA `(.L_x_31) ;  /* 0x0000000000040947 */ /* 0x000fea0003800000 */
[----:B------:R-:W-:-:S04]  /*0c50*/  DEPBAR.LE SB0, 0x0 ;  /* 0x000080000000791a */ /* 0x000fc80000000000 */
.L_x_31:
[----:B------:R-:W-:Y:S05]  /*0c60*/  WARPSYNC.ALL ;  /* 0x0000000000007948 */ /* 0x000fea0003800000 */
[----:B---3--:R-:W-:Y:S06]  /*0c70*/  BAR.SYNC.DEFER_BLOCKING 0x0 ;  /* 0x0000000000007b1d */ /* 0x008fec0000010000 */
[----:B------:R-:W-:Y:S02]  /*0c80*/  BSSY B3, `(.L_x_32) ;  /* 0x000000b000037945 */ /* 0x000fe40003800000 */
[----:B------:R-:W-:Y:S06]  /*0c90*/  BAR.SYNC.DEFER_BLOCKING 0x0 ;  /* 0x0000000000007b1d */ /* 0x000fec0000010000 */
[----:B------:R3:W-:Y:S01]  /*0ca0*/  @!P0 STS [R4], RZ ;  /* 0x000000ff04008388 */ /* 0x0007e20000000800 */
[----:B------:R-:W-:Y:S01]  /*0cb0*/  NOP ;  /* 0x0000000000007918 */ /* 0x000fe20000000000 */
[----:B------:R-:W-:Y:S05]  /*0cc0*/  @P2 BRA `(.L_x_33) ;  /* 0x0000000000182947 */ /* 0x000fea0003800000 */
[----:B--23--:R-:W2:Y:S01]  /*0cd0*/  LDS R4, [UR8+0x8] ;  /* 0x00000808ff047984 */ /* 0x00cea20008000800 */
[----:B-1----:R-:W1:Y:S01]  /*0ce0*/  LDC.64 R8, c[0x0][0x220] ;  /* 0x00008800ff087b82 */ /* 0x002e620000000a00 */
[----:B----4-:R-:W-:Y:S02]  /*0cf0*/  IMAD.MOV.U32 R7, RZ, RZ, 0x70 ;  /* 0x00000070ff077424 */ /* 0x010fe400078e00ff */
[----:B-1----:R1:W-:Y:S03]  /*0d00*/  STS.64 [UR8], R8 ;  /* 0x00000008ff007988 */ /* 0x0023e60008000a08 */
[----:B--2---:R-:W-:-:S05]  /*0d10*/  LOP3.LUT R4, R4, 0x10, R7, 0xd8, !PT ;  /* 0x0000001004047812 */ /* 0x004fca00078ed807 */
[----:B------:R1:W-:Y:S02]  /*0d20*/  STS [UR8+0x8], R4 ;  /* 0x00000804ff007988 */ /* 0x0003e40008000808 */
.L_x_33:
[----:B-1----:R-:W-:Y:S05]  /*0d30*/  BSYNC B3 ;  /* 0x0000000000037941 */ /* 0x002fea0003800000 */
.L_x_32:
[----:B------:R-:W-:Y:S04]  /*0d40*/  BSSY B3, `(.L_x_34) ;  /* 0x0000033000037945 */ /* 0x000fe80003800000 */
[----:B------:R-:W-:Y:S04]  /*0d50*/  BSSY B4, `(.L_x_35) ;  /* 0x000002e000047945 */ /* 0x000fe80003800000 */
[----:B------:R-:W-:Y:S05]  /*0d60*/  @P2 BRA `(.L_x_36) ;  /* 0x0000000000242947 */ /* 0x000fea0003800000 */
[----:B--23--:R-:W1:Y:S01]  /*0d70*/  LDS R4, [UR8+0x34] ;  /* 0x00003408ff047984 */ /* 0x00ce620008000800 */
[----:B----4-:R-:W-:-:S05]  /*0d80*/  IMAD.MOV.U32 R7, RZ, RZ, 0x3f000000 ;  /* 0x3f000000ff077424 */ /* 0x010fca00078e00ff */
[----:B-1----:R-:W-:-:S05]  /*0d90*/  LOP3.LUT R4, R4, 0xff000000, R7, 0xb8, !PT ;  /* 0xff00000004047812 */ /* 0x002fca00078eb807 */
[----:B------:R1:W-:Y:S01]  /*0da0*/  STS [UR8+0x34], R4 ;  /* 0x00003404ff007988 */ /* 0x0003e20008000808 */
[----:B------:R-:W-:Y:S05]  /*0db0*/  @P2 BRA `(.L_x_37) ;  /* 0x0000000000182947 */ /* 0x000fea0003800000 */
[----:B-1----:R-:W1:Y:S01]  /*0dc0*/  LDS R4, [UR8+0x38] ;  /* 0x00003808ff047984 */ /* 0x002e620008000800 */
[----:B------:R-:W-:-:S05]  /*0dd0*/  IMAD.MOV.U32 R7, RZ, RZ, 0x7f ;  /* 0x0000007fff077424 */ /* 0x000fca00078e00ff */
[----:B-1----:R-:W-:-:S05]  /*0de0*/  LOP3.LUT R4, R4, 0xff, R7, 0xb8, !PT ;  /* 0x000000ff04047812 */ /* 0x002fca00078eb807 */
[----:B------:R1:W-:Y:S02]  /*0df0*/  STS [UR8+0x38], R4 ;  /* 0x00003804ff007988 */ /* 0x0003e40008000808 */
.L_x_36:
[----:B------:R-:W-:Y:S05]  /*0e00*/  @P2 BRA `(.L_x_38) ;  /* 0x00000000000c2947 */ /* 0x000fea0003800000 */
[----:B------:R1:W-:Y:S02]  /*0e10*/  STS [UR8+0x20], R5 ;  /* 0x00002005ff007988 */ /* 0x0003e40008000808 */
.L_x_37:
[----:B------:R-:W-:Y:S05]  /*0e20*/  @P2 BRA `(.L_x_39) ;  /* 0x0000000000242947 */ /* 0x000fea0003800000 */
[----:B------:R1:W-:Y:S02]  /*0e30*/  STS [UR8+0x24], R3 ;  /* 0x00002403ff007988 */ /* 0x0003e40008000808 */
.L_x_38:
[----:B------:R-:W-:Y:S05]  /*0e40*/  @P2 BRA `(.L_x_40) ;  /* 0x00000000002c2947 */ /* 0x000fea0003800000 */
[----:B-1----:R-:W1:Y:S01]  /*0e50*/  LDS R3, [UR8+0x1c] ;  /* 0x00001c08ff037984 */ /* 0x002e620008000800 */
[----:B--234-:R-:W5:Y:S02]  /*0e60*/  LDC.64 R4, c[0x0][0x248] ;  /* 0x00009200ff047b82 */ /* 0x01cf640000000a00 */
[--C-:B-----5:R-:W-:Y:S02]  /*0e70*/  SHF.R.U32.HI R6, RZ, 0x4, R5.reuse ;  /* 0x00000004ff067819 */ /* 0x120fe40000011605 */
[----:B------:R-:W-:-:S05]  /*0e80*/  SHF.R.U64 R4, R4, 0x4, R5 ;  /* 0x0000000404047819 */ /* 0x000fca0000001205 */
[----:B------:R2:W-:Y:S01]  /*0e90*/  STS [UR8+0xc], R4 ;  /* 0x00000c04ff007988 */ /* 0x0005e20008000808 */
[----:B-1----:R-:W-:-:S05]  /*0ea0*/  LOP3.LUT R3, R3, 0xf, R6, 0xb8, !PT ;  /* 0x0000000f03037812 */ /* 0x002fca00078eb806 */
[----:B------:R2:W-:Y:S02]  /*0eb0*/  STS [UR8+0x1c], R3 ;  /* 0x00001c03ff007988 */ /* 0x0005e40008000808 */
.L_x_39:
[----:B------:R-:W-:Y:S05]  /*0ec0*/  @P2 BRA `(.L_x_41) ;  /* 0x00000000001c2947 */ /* 0x000fea0003800000 */
[----:B--2---:R-:W2:Y:S02]  /*0ed0*/  LDS R3, [UR8+0x34] ;  /* 0x00003408ff037984 */ /* 0x004ea40008000800 */
[----:B--2---:R-:W-:-:S05]  /*0ee0*/  LOP3.LUT R3, R3, 0x7, RZ, 0xb8, !PT ;  /* 0x0000000703037812 */ /* 0x004fca00078eb8ff */
[----:B------:R2:W-:Y:S02]  /*0ef0*/  STS [UR8+0x34], R3 ;  /* 0x00003403ff007988 */ /* 0x0005e40008000808 */
.L_x_40:
[----:B------:R-:W-:Y:S05]  /*0f00*/  @P2 BRA `(.L_x_42) ;  /* 0x00000000001c2947 */ /* 0x000fea0003800000 */
[----:B-12---:R-:W1:Y:S02]  /*0f10*/  LDS R3, [UR8+0x34] ;  /* 0x00003408ff037984 */ /* 0x006e640008000800 */
[----:B-1----:R-:W-:-:S05]  /*0f20*/  LOP3.LUT R3, R3, 0x38, RZ, 0xb8, !PT ;  /* 0x0000003803037812 */ /* 0x002fca00078eb8ff */
[----:B------:R1:W-:Y:S02]  /*0f30*/  STS [UR8+0x34], R3 ;  /* 0x00003403ff007988 */ /* 0x0003e40008000808 */
.L_x_41:
[----:B------:R-:W-:Y:S05]  /*0f40*/  @P2 BRA `(.L_x_43) ;  /* 0x00000000001c2947 */ /* 0x000fea0003800000 */
[----:B-12---:R-:W1:Y:S02]  /*0f50*/  LDS R3, [UR8+0x8] ;  /* 0x00000808ff037984 */ /* 0x006e640008000800 */
[----:B-1----:R-:W-:-:S05]  /*0f60*/  LOP3.LUT R3, R3, 0x780, RZ, 0xb8, !PT ;  /* 0x0000078003037812 */ /* 0x002fca00078eb8ff */
[----:B------:R1:W-:Y:S02]  /*0f70*/  STS [UR8+0x8], R3 ;  /* 0x00000803ff007988 */ /* 0x0003e40008000808 */
.L_x_42:
[----:B------:R-:W-:Y:S05]  /*0f80*/  @P2 BRA `(.L_x_44) ;  /* 0x0000000000282947 */ /* 0x000fea0003800000 */
[----:B-12---:R-:W1:Y:S02]  /*0f90*/  LDS R3, [UR8+0x8] ;  /* 0x00000808ff037984 */ /* 0x006e640008000800 */
[----:B-1----:R-:W-:-:S05]  /*0fa0*/  LOP3.LUT R3, R3, 0x1800, RZ, 0xb8, !PT ;  /* 0x0000180003037812 */ /* 0x002fca00078eb8ff */
[----:B------:R1:W-:Y:S02]  /*0fb0*/  STS [UR8+0x8], R3 ;  /* 0x00000803ff007988 */ /* 0x0003e40008000808 */
.L_x_43:
[----:B------:R-:W-:Y:S05]  /*0fc0*/  @P2 BREAK B4 ;  /* 0x0000000000042942 */ /* 0x000fea0003800000 */
[----:B------:R-:W-:Y:S05]  /*0fd0*/  @P2 BRA `(.L_x_45) ;  /* 0x0000000000242947 */ /* 0x000fea0003800000 */
[----:B-12---:R-:W1:Y:S01]  /*0fe0*/  LDS R3, [UR8+0x8] ;  /* 0x00000808ff037984 */ /* 0x006e620008000800 */
[----:B---3--:R-:W-:-:S05]  /*0ff0*/  IMAD.MOV.U32 R4, RZ, RZ, 0x6000 ;  /* 0x00006000ff047424 */ /* 0x008fca00078e00ff */
[----:B-1----:R-:W-:-:S04]  /*1000*/  LOP3.LUT R3, R3, 0x4000, R4, 0xd8, !PT ;  /* 0x0000400003037812 */ /* 0x002fc800078ed804 */
[----:B------:R-:W-:-:S05]  /*1010*/  LOP3.LUT R3, R3, 0x400000, RZ, 0xb8, !PT ;  /* 0x0040000003037812 */ /* 0x000fca00078eb8ff */
[----:B------:R1:W-:Y:S02]  /*1020*/  STS [UR8+0x8], R3 ;  /* 0x00000803ff007988 */ /* 0x0003e40008000808 */
.L_x_44:
[----:B------:R-:W-:Y:S05]  /*1030*/  BSYNC B4 ;  /* 0x0000000000047941 */ /* 0x000fea0003800000 */
.L_x_35:
[----:B-12---:R-:W1:Y:S02]  /*1040*/  @!P2 LDS R3, [UR8+0x8] ;  /* 0x00000808ff03a984 */ /* 0x006e640008000800 */
[----:B-1----:R-:W-:-:S05]  /*1050*/  @!P2 LOP3.LUT R3, R3, 0x8000, RZ, 0xb8, !PT ;  /* 0x000080000303a812 */ /* 0x002fca00078eb8ff */
[----:B------:R1:W-:Y:S02]  /*1060*/  @!P2 STS [UR8+0x8], R3 ;  /* 0x00000803ff00a988 */ /* 0x0003e40008000808 */
.L_x_45:
[----:B------:R-:W-:Y:S05]  /*1070*/  BSYNC B3 ;  /* 0x0000000000037941 */ /* 0x000fea0003800000 */
.L_x_34:
[----:B------:R-:W-:Y:S05]  /*1080*/  WARPSYNC.ALL ;  /* 0x0000000000007948 */ /* 0x000fea0003800000 */
[----:B------:R-:W-:Y:S01]  /*1090*/  UIADD3 UR5, UR5, 0x100, URZ ;  /* 0x0000010005057890 */ /* 0x000fe2000fffe03f */
[----:B------:R-:W-:Y:S02]  /*10a0*/  ISETP.GE.AND P1, PT, R11, 0x1, PT ;  /* 0x000000010b00780c */ /* 0x000fe40003f26270 */
[----:B------:R-:W-:Y:S02]  /*10b0*/  CS2R R56, SRZ ;  /* 0x0000000000387805 */ /* 0x000fe4000001ff00 */
[----:B------:R-:W-:Y:S01]  /*10c0*/  CS2R R58, SRZ ;  /* 0x00000000003a7805 */ /* 0x000fe2000001ff00 */
[----:B------:R-:W-:Y:S01]  /*10d0*/  UIADD3 UR32, UP0, UR5, UR6, URZ ;  /* 0x0000000605207290 */ /* 0x000fe2000ff1e03f */
[----:B------:R-:W-:-:S02]  /*10e0*/  CS2R R60, SRZ ;  /* 0x00000000003c7805 */ /* 0x000fc4000001ff00 */
[----:B------:R-:W-:Y:S02]  /*10f0*/  CS2R R62, SRZ ;  /* 0x00000000003e7805 */ /* 0x000fe4000001ff00 */
[----:B------:R-:W-:Y:S01]  /*1100*/  CS2R R64, SRZ ;  /* 0x0000000000407805 */ /* 0x000fe2000001ff00 */
[----:B------:R-:W-:Y:S01]  /*1110*/  ULEA.HI.X.SX32 UR35, UR5, UR7, 0x1, UP0 ;  /* 0x0000000705237291 */ /* 0x000fe200080f0e3f */
[----:B------:R-:W-:Y:S02]  /*1120*/  CS2R R66, SRZ ;  /* 0x0000000000427805 */ /* 0x000fe4000001ff00 */
[----:B------:R-:W-:Y:S02]  /*1130*/  CS2R R68, SRZ ;  /* 0x0000000000447805 */ /* 0x000fe4000001ff00 */
[----:B------:R-:W-:Y:S02]  /*1140*/  CS2R R70, SRZ ;  /* 0x0000000000467805 */ /* 0x000fe4000001ff00 */
[----:B------:R-:W-:-:S02]  /*1150*/  CS2R R72, SRZ ;  /* 0x0000000000487805 */ /* 0x000fc4000001ff00 */
[----:B------:R-:W-:Y:S02]  /*1160*/  CS2R R74, SRZ ;  /* 0x00000000004a7805 */ /* 0x000fe4000001ff00 */
[----:B------:R-:W-:Y:S02]  /*1170*/  CS2R R76, SRZ ;  /* 0x00000000004c7805 */ /* 0x000fe4000001ff00 */
        /* <DEDUP_REMOVED lines=8> */
[----:B------:R-:W-:Y:S01]  /*1200*/  CS2R R30, SRZ ;  /* 0x00000000001e7805 */ /* 0x000fe2000001ff00 */
[----:B------:R-:W-:Y:S01]  /*1210*/  IMAD.MOV.U32 R32, RZ, RZ, RZ ;  /* 0x000000ffff207224 */ /* 0x000fe200078e00ff */
[----:B------:R-:W-:Y:S06]  /*1220*/  @P0 BRA `(.L_x_46) ;  /* 0x0000000000300947 */ /* 0x000fec0003800000 */
[----:B-12---:R-:W4:Y:S01]  /*1230*/  S2R R3, SR_LANEID ;  /* 0x0000000000037919 */ /* 0x006f220000000000 */
[----:B------:R-:W-:Y:S05]  /*1240*/  WARPSYNC.ALL ;  /* 0x0000000000007948 */ /* 0x000fea0003800000 */
[----:B----45:R-:W-:-:S05]  /*1250*/  IMAD.SHL.U32 R6, R3, 0x4, RZ ;  /* 0x0000000403067824 */ /* 0x030fca00078e00ff */
[----:B------:R-:W1:Y:S01]  /*1260*/  LDS R3, [R6+UR8] ;  /* 0x0000000806037984 */ /* 0x000e620008000800 */
[----:B---3--:R-:W-:Y:S01]  /*1270*/  IADD3 R4, P3, R6, UR32, RZ ;  /* 0x0000002006047c10 */ /* 0x008fe2000ff7e0ff */
[----:B------:R-:W-:-:S04]  /*1280*/  UMOV UR6, UR32 ;  /* 0x0000002000067c82 */ /* 0x000fc80008000000 */
[----:B------:R-:W-:Y:S01]  /*1290*/  IMAD.X R5, RZ, RZ, UR35, P3 ;  /* 0x00000023ff057e24 */ /* 0x000fe200098e06ff */
[----:B------:R-:W-:-:S04]  /*12a0*/  UMOV UR7, UR35 ;  /* 0x0000002300077c82 */ /* 0x000fc80008000000 */
[----:B-1----:R1:W2:Y:S01]  /*12b0*/  ATOMG.E.EXCH.STRONG.GPU PT, RZ, [R4], R3 ;  /* 0x0000000304ff73a8 */ /* 0x0022a200041ee100 */
[----:B------:R-:W-:-:S04]  /*12c0*/  DEPBAR {5,4,3,2,1,0} ;  /* 0x0000003f0000791a */ /* 0x000fc80000000000 */
[----:B------:R1:W-:Y:S01]  /*12d0*/  UTMACCTL.IV [UR6] ;  /* 0x00000000060079b9 */ /* 0x0003e20008000000 */
[----:B------:R-:W-:Y:S01]  /*12e0*/  NOP ;  /* 0x0000000000007918 */ /* 0x000fe20000000000 */
.L_x_46:
[----:B------:R-:W-:Y:S05]  /*12f0*/  @P0 BRA `(.L_x_47) ;  /* 0x00000000000c0947 */ /* 0x000fea0003800000 */
[----:B------:R0:W-:Y:S01]  /*1300*/  UTMACMDFLUSH ;  /* 0x00000000000079b7 */ /* 0x0001e20000000000 */
[----:B------:R-:W-:Y:S05]  /*1310*/  @P0 BRA `(.L_x_47) ;  /* 0x0000000000040947 */ /* 0x000fea0003800000 */
[----:B------:R-:W-:-:S04]  /*1320*/  DEPBAR.LE SB0, 0x0 ;  /* 0x000080000000791a */ /* 0x000fc80000000000 */
.L_x_47:
[----:B------:R-:W-:Y:S05]  /*1330*/  WARPSYNC.ALL ;  /* 0x0000000000007948 */ /* 0x000fea0003800000 */
[----:B--2---:R-:W-:Y:S01]  /*1340*/  BAR.SYNC.DEFER_BLOCKING 0x0 ;  /* 0x0000000000007b1d */ /* 0x004fe20000010000 */
[----:B------:R-:W-:Y:S01]  /*1350*/  USHF.L.U32 UR19, UR33, 0x7, URZ ;  /* 0x0000000721137899 */ /* 0x000fe2000800063f */
[----:B------:R-:W-:Y:S01]  /*1360*/  IMAD.MOV.U32 R33, RZ, RZ, RZ ;  /* 0x000000ffff217224 */ /* 0x000fe200078e00ff */
[----:B------:R-:W-:Y:S01]  /*1370*/  USHF.L.U32 UR15, UR34, 0x6, URZ ;  /* 0x00000006220f7899 */ /* 0x000fe2000800063f */
[----:B------:R-:W-:Y:S02]  /*1380*/  CS2R R34, SRZ ;  /* 0x0000000000227805 */ /* 0x000fe4000001ff00 */
[----:B------:R-:W-:Y:S01]  /*1390*/  CS2R R36, SRZ ;  /* 0x0000000000247805 */ /* 0x000fe2000001ff00 */
[----:B------:R-:W-:Y:S01]  /*13a0*/  VOTEU.ALL UP0, P2 ;  /* 0x00000000003f7886 */ /* 0x000fe20001000000 */
[----:B-1----:R-:W-:Y:S01]  /*13b0*/  UMOV UR6, 0x1 ;  /* 0x0000000100067882 */ /* 0x002fe20000000000 */
[----:B------:R-:W-:Y:S01]  /*13c0*/  VOTEU.ALL UP1, P2 ;  /* 0x00000000003f7886 */ /* 0x000fe20001020000 */
[----:B------:R-:W-:Y:S01]  /*13d0*/  VOTEU.ALL UP2, P2 ;  /* 0x00000000003f7886 */ /* 0x000fe20001040000 */
[----:B------:R-:W-:Y:S01]  /*13e0*/  CS2R R38, SRZ ;  /* 0x0000000000267805 */ /* 0x000fe2000001ff00 */
[----:B------:R-:W-:-:S04]  /*13f0*/  @!UP0 UIADD3 UR10, -UR6, 0x100000, URZ ;  /* 0x00100000060a8890 */ /* 0x000fc8000fffe13f */
[----:B------:R-:W-:Y:S02]  /*1400*/  @!UP0 USHF.L.U32 UR11, UR10, 0xb, URZ ;  /* 0x0000000b0a0b8899 */ /* 0x000fe4000800063f */
[----:B------:R-:W-:Y:S01]  /*1410*/  @!UP0 USHF.L.U32 UR10, UR10, 0x1, URZ ;  /* 0x000000010a0a8899 */ /* 0x000fe2000800063f */
        /* <DEDUP_REMOVED lines=9> */
[----:B------:R-:W-:Y:S01]  /*14b0*/  VOTEU.ALL UP0, P2 ;  /* 0x00000000003f7886 */ /* 0x000fe20001000000 */
[----:B------:R-:W-:Y:S02]  /*14c0*/  CS2R R46, SRZ ;  /* 0x00000000002e7805 */ /* 0x000fe4000001ff00 */
[----:B------:R-:W-:Y:S02]  /*14d0*/  CS2R R48, SRZ ;  /* 0x0000000000307805 */ /* 0x000fe4000001ff00 */
[----:B------:R-:W-:Y:S02]  /*14e0*/  CS2R R50, SRZ ;  /* 0x0000000000327805 */ /* 0x000fe4000001ff00 */
[----:B------:R-:W-:-:S02]  /*14f0*/  CS2R R52, SRZ ;  /* 0x0000000000347805 */ /* 0x000fc4000001ff00 */
[----:B------:R-:W-:Y:S01]  /*1500*/  CS2R R54, SRZ ;  /* 0x0000000000367805 */ /* 0x000fe2000001ff00 */
[----:B------:R-:W1:Y:S02]  /*1510*/  FENCE.VIEW.ASYNC.S ;  /* 0x00000000000073c6 */ /* 0x000e640000000000 */
[----:B-1----:R1:W2:Y:S02]  /*1520*/  @!UP0 SYNCS.EXCH.64 URZ, [UR8+0x4800], UR10 ;  /* 0x0048000a083f85b2 */ /* 0x0022a40008000100 */
[----:B--2---:R-:W-:Y:S06]  /*1530*/  BAR.SYNC.DEFER_BLOCKING 0x0 ;  /* 0x0000000000007b1d */ /* 0x004fec0000010000 */
[----:B------:R1:W2:Y:S02]  /*1540*/  @!UP1 SYNCS.EXCH.64 URZ, [UR8+0x4808], UR12 ;  /* 0x0048080c083f95b2 */ /* 0x0002a40008000100 */
[----:B--2---:R-:W-:Y:S06]  /*1550*/  BAR.SYNC.DEFER_BLOCKING 0x0 ;  /* 0x0000000000007b1d */ /* 0x004fec0000010000 */
[----:B------:R1:W2:Y:S01]  /*1560*/  @!UP2 SYNCS.EXCH.64 URZ, [UR8+0x4810], UR6 ;  /* 0x00481006083fa5b2 */ /* 0x0002a20008000100 */
[----:B------:R-:W-:Y:S05]  /*1570*/  @!P1 BRA `(.L_x_48) ;  /* 0x0000000400749947 */ /* 0x000fea0003800000 */
        /* <DEDUP_REMOVED lines=31> */
[----:B------:R-:W-:Y:S01]  /*1770*/  CS2R R54, SRZ ;  /* 0x0000000000367805 */ /* 0x000fe2000001ff00 */
[----:B------:R-:W-:Y:S01]  /*1780*/  UMOV UR5, URZ ;  /* 0x0000003f00057c82 */ /* 0x000fe20008000000 */
[----:B------:R-:W-:-:S05]  /*1790*/  UMOV UR18, URZ ;  /* 0x0000003f00127c82 */ /* 0x000fca0008000000 */
.L_x_50:
[----:B--2---:R-:W-:Y:S01]  /*17a0*/  BAR.SYNC.DEFER_BLOCKING 0x0 ;  /* 0x0000000000007b1d */ /* 0x004fe20000010000 */
[----:B------:R-:W-:Y:S01]  /*17b0*/  ULEA UR9, UR5, UR8, 0x3 ;  /* 0x0000000805097291 */ /* 0x000fe2000f8e183f */
[----:B------:R-:W-:Y:S01]  /*17c0*/  @!P2 IMAD.MOV.U32 R3, RZ, RZ, 0x1800 ;  /* 0x00001800ff03a424 */ /* 0x000fe200078e00ff */
[----:B------:R-:W-:Y:S01]  /*17d0*/  ELECT P0, URZ, PT ;  /* 0x00000000003f782f */ /* 0x000fe20003800000 */
[----:B------:R-:W-:-:S03]  /*17e0*/  ULEA UR16, UR5, UR8, 0xc ;  /* 0x0000000805107291 */ /* 0x000fc6000f8e603f */
[----:B------:R-:W-:Y:S02]  /*17f0*/  ISETP.LT.U32.AND P0, PT, R2, 0x20, P0 ;  /* 0x000000200200780c */ /* 0x000fe40000701070 */
[----:B------:R-:W-:Y:S01]  /*1800*/  ELECT P1, URZ, PT ;  /* 0x00000000003f782f */ /* 0x000fe20003820000 */
[----:B-1----:R-:W-:-:S03]  /*1810*/  ULEA UR12, UR5, UR8, 0xb ;  /* 0x00000008050c7291 */ /* 0x002fc6000f8e583f */
[----:B------:R-:W-:Y:S01]  /*1820*/  ISETP.LT.U32.AND P1, PT, R2, 0x20, P1 ;  /* 0x000000200200780c */ /* 0x000fe20000f21070 */
[----:B------:R-:W-:Y:S01]  /*1830*/  UMOV UR14, UR18 ;  /* 0x00000012000e7c82 */ /* 0x000fe20008000000 */
[----:B------:R-:W-:-:S05]  /*1840*/  UIADD3 UR12, UR12, 0x3000, URZ ;  /* 0x000030000c0c7890 */ /* 0x000fca000fffe03f */
[----:B------:R-:W-:Y:S01]  /*1850*/  VOTEU.ANY UP0, P0 ;  /* 0x00000000003f7886 */ /* 0x000fe20000000100 */
[----:B------:R-:W-:Y:S01]  /*1860*/  VOTEU.ANY UP2, P0 ;  /* 0x00000000003f7886 */ /* 0x000fe20000040100 */
[----:B------:R1:W-:Y:S01]  /*1870*/  @!P2 SYNCS.ARRIVE.TRANS64 RZ, [UR9+0x4800], R3 ;  /* 0x00480003ffffa9a7 */ /* 0x0003e20008000009 */
[----:B------:R2:W-:Y:S06]  /*1880*/  MEMBAR.ALL.CTA ;  /* 0x0000000000007992 */ /* 0x0005ec0000008000 */
[----:B--2---:R-:W2:Y:S01]  /*1890*/  FENCE.VIEW.ASYNC.S ;  /* 0x00000000000073c6 */ /* 0x004ea20000000000 */
[----:B------:R-:W-:Y:S01]  /*18a0*/  @UP0 UIADD3 UR17, UR9, 0x4800, URZ ;  /* 0x0000480009110890 */ /* 0x000fe2000fffe03f */
[----:B------:R-:W-:Y:S01]  /*18b0*/  @UP0 UMOV UR6, UR28 ;  /* 0x0000001c00060c82 */ /* 0x000fe20008000000 */
[----:B------:R-:W-:Y:S01]  /*18c0*/  @UP0 UMOV UR7, UR29 ;  /* 0x0000001d00070c82 */ /* 0x000fe20008000000 */
[----:B--2---:R-:W-:Y:S01]  /*18d0*/  VOTEU.ANY UP1, P1 ;  /* 0x00000000003f7886 */ /* 0x004fe20000820100 */
[----:B------:R-:W-:Y:S01]  /*18e0*/  VOTEU.ANY UP3, P1 ;  /* 0x00000000003f7886 */ /* 0x000fe20000860100 */
[----:B-1----:R-:W-:-:S03]  /*18f0*/  IMAD.U32 R3, RZ, RZ, UR4 ;  /* 0x00000004ff037e24 */ /* 0x002fc6000f8e00ff */
[----:B------:R-:W-:Y:S01]  /*1900*/  @UP1 UIADD3 UR13, UR9, 0x4800, URZ ;  /* 0x00004800090d1890 */ /* 0x000fe2000fffe03f */
[----:B------:R-:W-:Y:S01]  /*1910*/  @UP1 UMOV UR10, UR30 ;  /* 0x0000001e000a1c82 */ /* 0x000fe20008000000 */
[----:B------:R-:W-:Y:S01]  /*1920*/  @UP1 UMOV UR11, UR31 ;  /* 0x0000001f000b1c82 */ /* 0x000fe20008000000 */
[----:B------:R-:W-:Y:S01]  /*1930*/  SHF.L.U32 R3, R3, 0x1f, RZ ;  /* 0x0000001f03037819 */ /* 0x000fe200000006ff */
[----:B------:R-:W-:Y:S06]  /*1940*/  BAR.SYNC.DEFER_BLOCKING 0x0 ;  /* 0x0000000000007b1d */ /* 0x000fec0000010000 */
[----:B------:R1:W-:Y:S02]  /*1950*/  @UP2 UTMALDG.2D [UR16], [UR6] ;  /* 0x00000010060025b4 */ /* 0x0003e40008008000 */
[----:B------:R-:W-:Y:S06]  /*1960*/  BAR.SYNC.DEFER_BLOCKING 0x0 ;  /* 0x0000000000007b1d */ /* 0x000fec0000010000 */
[----:B------:R1:W-:Y:S02]  /*1970*/  @UP3 UTMALDG.2D [UR12], [UR10] ;  /* 0x0000000c0a0035b4 */ /* 0x0003e40008008000 */
[----:B------:R-:W-:Y:S06]  /*1980*/  BAR.SYNC.DEFER_BLOCKING 0x0 ;  /* 0x0000000000007b1d */ /* 0x000fec0000010000 */
[----:B------:R-:W2:Y:S02]  /*1990*/  SYNCS.PHASECHK.TRANS64.TRYWAIT P0, [UR9+0x4800], R3 ;  /* 0x00480003ff0075a7 */ /* 0x000ea40008000149 */
[----:B-12---:R-:W-:Y:S05]  /*19a0*/  @!P0 BRA `(.L_x_49) ;  /* 0x0000000400e88947 */ /* 0x006fea0003800000 */
.L_x_51:
[----:B------:R-:W1:Y:S01]  /*19b0*/  LDC R3, c[0x0][0x230] ;  /* 0x00008c00ff037b82 */ /* 0x000e620000000800 */
[----:B------:R-:W-:Y:S01]  /*19c0*/  UIADD3 UR18, UR18, 0x20, URZ ;  /* 0x0000002012127890 */ /* 0x000fe2000fffe03f */
[----:B------:R-:W-:Y:S02]  /*19d0*/  WARPGROUP.DEPBAR.LE gsb0, 0x0 ;  /* 0x00008000000079c5 */ /* 0x000fe40000010000 */
[----:B------:R-:W-:Y:S01]  /*19e0*/  USHF.R.U32.HI UR6, URZ, 0x4, UR16 ;  /* 0x000000043f067899 */ /* 0x000fe20008011610 */
[----:B------:R-:W-:Y:S01]  /*19f0*/  WARPGROUP.ARRIVE ;  /* 0x00000000000079c5 */ /* 0x000fe20000000000 */
[----:B------:R-:W-:Y:S02]  /*1a00*/  USHF.R.U32.HI UR26, URZ, 0x4, UR12 ;  /* 0x000000043f1a7899 */ /* 0x000fe4000801160c */
[----:B------:R-:W-:Y:S02]  /*1a10*/  USGXT.U32 UR6, UR6, 0xe ;  /* 0x0000000e0606789a */ /* 0x000fe40008000000 */
[----:B------:R-:W-:Y:S01]  /*1a20*/  UIADD3 UR5, UR5, 0x1, URZ ;  /* 0x0000000105057890 */ /* 0x000fe2000fffe03f */
[----:B------:R-:W-:Y:S01]  /*1a30*/  UMOV UR20, 0xffffff80 ;  /* 0xffffff8000147882 */ /* 0x000fe20000000000 */
[----:B------:R-:W-:Y:S01]  /*1a40*/  UMOV UR21, 0x3fffffef ;  /* 0x3fffffef00157882 */ /* 0x000fe20000000000 */
[----:B------:R-:W-:Y:S01]  /*1a50*/  UMOV UR7, URZ ;  /* 0x0000003f00077c82 */ /* 0x000fe20008000000 */
[----:B------:R-:W-:-:S02]  /*1a60*/  USGXT.U32 UR26, UR26, 0xe ;  /* 0x0000000e1a1a789a */ /* 0x000fc40008000000 */
[----:B------:R-:W-:Y:S02]  /*1a70*/  UIADD3.64 UR20, UR6, -UR20, URZ ;  /* 0x8000001406147297 */ /* 0x000fe4000fffe03f */
[----:B------:R-:W-:Y:S01]  /*1a80*/  UISETP.NE.U32.AND UP0, UPT, UR5, 0x3, UPT ;  /* 0x000000030500788c */ /* 0x000fe2000bf05070 */
[----:B------:R-:W-:Y:S01]  /*1a90*/  UMOV UR24, UR6 ;  /* 0x0000000600187c82 */ /* 0x000fe20008000000 */
[----:B------:R-:W-:Y:S02]  /*1aa0*/  UMOV UR27, 0xc0000010 ;  /* 0xc0000010001b7882 */ /* 0x000fe40000000000 */
[----:B------:R-:W-:Y:S01]  /*1ab0*/  USEL UR6, URZ, 0x1, UP0 ;  /* 0x000000013f067887 */ /* 0x000fe20008000000 */
[----:B-1----:R-:W-:Y:S01]  /*1ac0*/  ISETP.LE.AND P0, PT, R3, UR18, PT ;  /* 0x0000001203007c0c */ /* 0x002fe2000bf03270 */
[----:B------:R-:W-:Y:S01]  /*1ad0*/  UMOV UR25, 0xc0000010 ;  /* 0xc000001000197882 */ /* 0x000fe20000000000 */
[----:B------:R-:W-:Y:S01]  /*1ae0*/  UMOV UR22, UR26 ;  /* 0x0000001a00167c82 */ /* 0x000fe20008000000 */
[----:B------:R-:W-:Y:S01]  /*1af0*/  UMOV UR23, UR27 ;  /* 0x0000001b00177c82 */ /* 0x000fe20008000000 */
[----:B------:R-:W-:Y:S01]  /*1b00*/  QGMMA.64x64x32.F32.E4M3.E4M3 R56, gdesc[UR24], R56 ;  /* 0x00e00000183879f3 */ /* 0x000fe20008700838 */
[----:B------:R-:W-:-:S02]  /*1b10*/  USEL UR5, UR5, URZ, UP0 ;  /* 0x0000003f05057287 */ /* 0x000fc40008000000 */
[----:B------:R-:W-:Y:S01]  /*1b20*/  ULOP3.LUT UR4, UR4, UR6, URZ, 0x3c, !UPT ;  /* 0x0000000604047292 */ /* 0x000fe2000f8e3c3f */
[----:B------:R-:W-:Y:S05]  /*1b30*/  QGMMA.64x64x32.F32.E4M3.E4M3 R24, gdesc[UR20], R24, gsb0 ;  /* 0x00e00000141879f3 */ /* 0x000fea0008000818 */
[----:B------:R-:W-:Y:S06]  /*1b40*/  @!P0 BRA `(.L_x_50) ;  /* 0xfffffffc00148947 */ /* 0x000fec000383ffff */
.L_x_48:
[----:B------:R-:W-:Y:S02]  /*1b50*/  WARPGROUP.DEPBAR.LE gsb0, 0x0 ;  /* 0x00008000000079c5 */ /* 0x000fe40000010000 */
[----:B--2---:R-:W-:Y:S01]  /*1b60*/  BAR.SYNC.DEFER_BLOCKING 0x0 ;  /* 0x0000000000007b1d */ /* 0x004fe20000010000 */
[C---:B------:R-:W-:Y:S01]  /*1b70*/  IMAD.SHL.U32 R3, R0.reuse, 0x20, RZ ;  /* 0x0000002000037824 */ /* 0x040fe200078e00ff */
[----:B------:R-:W-:Y:S01]  /*1b80*/  F2FP.SATFINITE.E4M3.F32.PACK_AB_MERGE_C R56, R57, R56, RZ ;  /* 0x000000383938723e */ /* 0x000fe200048070ff */
[C---:B---3--:R-:W-:Y:S01]  /*1b90*/  IMAD.SHL.U32 R4, R0.reuse, 0x10, RZ ;  /* 0x0000001000047824 */ /* 0x048fe200078e00ff */
[----:B------:R-:W-:Y:S01]  /*1ba0*/  F2FP.SATFINITE.E4M3.F32.PACK_AB_MERGE_C R58, R59, R58, RZ ;  /* 0x0000003a3b3a723e */ /* 0x000fe200048070ff */
[----:B------:R-:W-:Y:S01]  /*1bb0*/  IMAD.SHL.U32 R0, R0, 0x2, RZ ;  /* 0x0000000200007824 */ /* 0x000fe200078e00ff */
[----:B------:R-:W-:Y:S02]  /*1bc0*/  LOP3.LUT R3, R3, 0xc00, RZ, 0xc0, !PT ;  /* 0x00000c0003037812 */ /* 0x000fe400078ec0ff */
[----:B------:R-:W-:-:S02]  /*1bd0*/  ELECT P0, URZ, PT ;  /* 0x00000000003f782f */ /* 0x000fc40003800000 */
[----:B------:R-:W-:Y:S01]  /*1be0*/  F2FP.SATFINITE.E4M3.F32.PACK_AB_MERGE_C R60, R61, R60, RZ ;  /* 0x0000003c3d3c723e */ /* 0x000fe200048070ff */
[----:B------:R-:W-:Y:S01]  /*1bf0*/  UMOV UR9, UR15 ;  /* 0x0000000f00097c82 */ /* 0x000fe20008000000 */
[----:B------:R-:W-:Y:S01]  /*1c00*/  LOP3.LUT R3, R3, 0x1c0, R4, 0xf8, !PT ;  /* 0x000001c003037812 */ /* 0x000fe200078ef804 */
[----:B-1----:R-:W-:Y:S01]  /*1c10*/  UMOV UR10, UR19 ;  /* 0x00000013000a7c82 */ /* 0x002fe20008000000 */
[----:B------:R-:W-:Y:S02]  /*1c20*/  F2FP.SATFINITE.E4M3.F32.PACK_AB_MERGE_C R62, R63, R62, RZ ;  /* 0x0000003e3f3e723e */ /* 0x000fe400048070ff */
[----:B------:R-:W-:Y:S02]  /*1c30*/  F2FP.SATFINITE.E4M3.F32.PACK_AB_MERGE_C R24, R25, R24, RZ ;  /* 0x000000181918723e */ /* 0x000fe400048070ff */
[----:B------:R-:W-:Y:S02]  /*1c40*/  F2FP.SATFINITE.E4M3.F32.PACK_AB_MERGE_C R26, R27, R26, RZ ;  /* 0x0000001a1b1a723e */ /* 0x000fe400048070ff */
[----:B------:R-:W-:-:S02]  /*1c50*/  F2FP.SATFINITE.E4M3.F32.PACK_AB_MERGE_C R28, R29, R28, RZ ;  /* 0x0000001c1d1c723e */ /* 0x000fc400048070ff */
[----:B------:R-:W-:Y:S02]  /*1c60*/  F2FP.SATFINITE.E4M3.F32.PACK_AB_MERGE_C R30, R31, R30, RZ ;  /* 0x0000001e1f1e723e */ /* 0x000fe400048070ff */
[----:B------:R-:W-:Y:S01]  /*1c70*/  LOP3.LUT R3, R3, 0x36, R0, 0xf8, !PT ;  /* 0x0000003603037812 */ /* 0x000fe200078ef800 */
[----:B------:R-:W1:Y:S02]  /*1c80*/  @!P2 SYNCS.CCTL.IV [UR8+0x4800] ;  /* 0x00480000ff00a9b1 */ /* 0x000e640008000008 */
[----:B-1----:R-:W-:Y:S01]  /*1c90*/  BAR.SYNC.DEFER_BLOCKING 0x0 ;  /* 0x0000000000007b1d */ /* 0x002fe20000010000 */
[----:B------:R-:W-:Y:S02]  /*1ca0*/  F2FP.SATFINITE.E4M3.F32.PACK_AB_MERGE_C R64, R65, R64, RZ ;  /* 0x000000404140723e */ /* 0x000fe400048070ff */
[----:B------:R-:W-:Y:S02]  /*1cb0*/  F2FP.SATFINITE.E4M3.F32.PACK_AB_MERGE_C R66, R67, R66, RZ ;  /* 0x000000424342723e */ /* 0x000fe400048070ff */
[----:B------:R-:W-:-:S02]  /*1cc0*/  F2FP.SATFINITE.E4M3.F32.PACK_AB_MERGE_C R68, R69, R68, RZ ;  /* 0x000000444544723e */ /* 0x000fc400048070ff */
[----:B------:R-:W-:Y:S02]  /*1cd0*/  F2FP.SATFINITE.E4M3.F32.PACK_AB_MERGE_C R70, R71, R70, RZ ;  /* 0x000000464746723e */ /* 0x000fe400048070ff */
[----:B------:R-:W-:Y:S02]  /*1ce0*/  F2FP.SATFINITE.E4M3.F32.PACK_AB_MERGE_C R32, R33, R32, RZ ;  /* 0x000000202120723e */ /* 0x000fe400048070ff */
[----:B------:R-:W-:Y:S02]  /*1cf0*/  F2FP.SATFINITE.E4M3.F32.PACK_AB_MERGE_C R34, R35, R34, RZ ;  /* 0x000000222322723e */ /* 0x000fe400048070ff */
[----:B------:R-:W-:Y:S02]  /*1d00*/  F2FP.SATFINITE.E4M3.F32.PACK_AB_MERGE_C R36, R37, R36, RZ ;  /* 0x000000242524723e */ /* 0x000fe400048070ff */
[----:B------:R-:W-:Y:S02]  /*1d10*/  F2FP.SATFINITE.E4M3.F32.PACK_AB_MERGE_C R38, R39, R38, RZ ;  /* 0x000000262726723e */ /* 0x000fe400048070ff */
[----:B----4-:R-:W-:-:S02]  /*1d20*/  LOP3.LUT R5, R3, 0x10, RZ, 0x3c, !PT ;  /* 0x0000001003057812 */ /* 0x010fc400078e3cff */
[----:B------:R-:W-:Y:S02]  /*1d30*/  F2FP.SATFINITE.E4M3.F32.PACK_AB_MERGE_C R72, R73, R72, RZ ;  /* 0x000000484948723e */ /* 0x000fe400048070ff */
[----:B------:R-:W-:Y:S02]  /*1d40*/  F2FP.SATFINITE.E4M3.F32.PACK_AB_MERGE_C R74, R75, R74, RZ ;  /* 0x0000004a4b4a723e */ /* 0x000fe400048070ff */
[----:B------:R-:W-:Y:S01]  /*1d50*/  F2FP.SATFINITE.E4M3.F32.PACK_AB_MERGE_C R76, R77, R76, RZ ;  /* 0x0000004c4d4c723e */ /* 0x000fe200048070ff */
[----:B------:R-:W1:Y:S02]  /*1d60*/  @!P2 SYNCS.CCTL.IV [UR8+0x4808] ;  /* 0x00480800ff00a9b1 */ /* 0x000e640008000008 */
[----:B-1----:R-:W-:Y:S01]  /*1d70*/  BAR.SYNC.DEFER_BLOCKING 0x0 ;  /* 0x0000000000007b1d */ /* 0x002fe20000010000 */
[----:B------:R-:W-:Y:S02]  /*1d80*/  F2FP.SATFINITE.E4M3.F32.PACK_AB_MERGE_C R78, R79, R78, RZ ;  /* 0x0000004e4f4e723e */ /* 0x000fe400048070ff */
[----:B------:R-:W-:-:S02]  /*1d90*/  F2FP.SATFINITE.E4M3.F32.PACK_AB_MERGE_C R40, R41, R40, RZ ;  /* 0x000000282928723e */ /* 0x000fc400048070ff */
[----:B------:R-:W-:Y:S02]  /*1da0*/  F2FP.SATFINITE.E4M3.F32.PACK_AB_MERGE_C R42, R43, R42, RZ ;  /* 0x0000002a2b2a723e */ /* 0x000fe400048070ff */
[----:B------:R-:W-:Y:S02]  /*1db0*/  F2FP.SATFINITE.E4M3.F32.PACK_AB_MERGE_C R44, R45, R44, RZ ;  /* 0x0000002c2d2c723e */ /* 0x000fe400048070ff */
[----:B------:R-:W-:Y:S02]  /*1dc0*/  F2FP.SATFINITE.E4M3.F32.PACK_AB_MERGE_C R46, R47, R46, RZ ;  /* 0x0000002e2f2e723e */ /* 0x000fe400048070ff */
[----:B------:R-:W-:Y:S02]  /*1dd0*/  LOP3.LUT R7, R3, 0x20, RZ, 0x3c, !PT ;  /* 0x0000002003077812 */ /* 0x000fe400078e3cff */
[----:B------:R-:W-:Y:S02]  /*1de0*/  F2FP.SATFINITE.E4M3.F32.PACK_AB_MERGE_C R80, R81, R80, RZ ;  /* 0x000000505150723e */ /* 0x000fe400048070ff */
[----:B------:R-:W-:-:S02]  /*1df0*/  F2FP.SATFINITE.E4M3.F32.PACK_AB_MERGE_C R82, R83, R82, RZ ;  /* 0x000000525352723e */ /* 0x000fc400048070ff */
[----:B------:R-:W-:Y:S02]  /*1e00*/  F2FP.SATFINITE.E4M3.F32.PACK_AB_MERGE_C R84, R85, R84, RZ ;  /* 0x000000545554723e */ /* 0x000fe400048070ff */
[----:B------:R-:W-:Y:S02]  /*1e10*/  F2FP.SATFINITE.E4M3.F32.PACK_AB_MERGE_C R86, R87, R86, RZ ;  /* 0x000000565756723e */ /* 0x000fe400048070ff */
[----:B------:R-:W-:Y:S02]  /*1e20*/  F2FP.SATFINITE.E4M3.F32.PACK_AB_MERGE_C R48, R49, R48, RZ ;  /* 0x000000303130723e */ /* 0x000fe400048070ff */
[----:B------:R-:W-:Y:S01]  /*1e30*/  F2FP.SATFINITE.E4M3.F32.PACK_AB_MERGE_C R50, R51, R50, RZ ;  /* 0x000000323332723e */ /* 0x000fe200048070ff */
[----:B------:R-:W1:Y:S02]  /*1e40*/  @!P2 SYNCS.CCTL.IV [UR8+0x4810] ;  /* 0x00481000ff00a9b1 */ /* 0x000e640008000008 */
[----:B-1----:R-:W-:Y:S01]  /*1e50*/  STS.U16 [R3+UR8], R56 ;  /* 0x0000003803007988 */ /* 0x002fe20008000408 */
[----:B------:R-:W-:-:S02]  /*1e60*/  F2FP.SATFINITE.E4M3.F32.PACK_AB_MERGE_C R52, R53, R52, RZ ;  /* 0x000000343534723e */ /* 0x000fc400048070ff */
[----:B------:R-:W-:Y:S01]  /*1e70*/  F2FP.SATFINITE.E4M3.F32.PACK_AB_MERGE_C R54, R55, R54, RZ ;  /* 0x000000363736723e */ /* 0x000fe200048070ff */
[----:B------:R-:W-:Y:S01]  /*1e80*/  STS.U16 [R3+UR8+0x200], R58 ;  /* 0x0002003a03007988 */ /* 0x000fe20008000408 */
[----:B------:R-:W-:-:S03]  /*1e90*/  ISETP.LT.U32.AND P0, PT, R2, 0x20, P0 ;  /* 0x000000200200780c */ /* 0x000fc60000701070 */
[----:B------:R-:W-:Y:S04]  /*1ea0*/  STS.U16 [R3+UR8+0x8], R60 ;  /* 0x0000083c03007988 */ /* 0x000fe80008000408 */
[----:B------:R-:W-:Y:S04]  /*1eb0*/  STS.U16 [R3+UR8+0x208], R62 ;  /* 0x0002083e03007988 */ /* 0x000fe80008000408 */
[----:B------:R-:W-:Y:S02]  /*1ec0*/  STS.U16 [R3+UR8+0x1000], R24 ;  /* 0x0010001803007988 */ /* 0x000fe40008000408 */
[----:B------:R-:W-:Y:S01]  /*1ed0*/  VOTEU.ANY UP0, P0 ;  /* 0x00000000003f7886 */ /* 0x000fe20000000100 */
[----:B------:R-:W-:Y:S01]  /*1ee0*/  VOTEU.ANY UP1, P0 ;  /* 0x00000000003f7886 */ /* 0x000fe20000020100 */
[----:B------:R-:W-:Y:S03]  /*1ef0*/  STS.U16 [R3+UR8+0x1200], R26 ;  /* 0x0012001a03007988 */ /* 0x000fe60008000408 */
[----:B------:R-:W-:Y:S01]  /*1f00*/  @UP0 UMOV UR6, UR32 ;  /* 0x0000002000060c82 */ /* 0x000fe20008000000 */
[----:B------:R-:W-:Y:S01]  /*1f10*/  STS.U16 [R3+UR8+0x1008], R28 ;  /* 0x0010081c03007988 */ /* 0x000fe20008000408 */
[----:B------:R-:W-:-:S03]  /*1f20*/  @UP0 UMOV UR7, UR35 ;  /* 0x0000002300070c82 */ /* 0x000fc60008000000 */
[----:B------:R1:W-:Y:S04]  /*1f30*/  STS.U16 [R3+UR8+0x1208], R30 ;  /* 0x0012081e03007988 */ /* 0x0003e80008000408 */
[----:B------:R-:W-:Y:S04]  /*1f40*/  STS.U16 [R5+UR8], R64 ;  /* 0x0000004005007988 */ /* 0x000fe80008000408 */
[----:B------:R-:W-:Y:S01]  /*1f50*/  STS.U16 [R5+UR8+0x200], R66 ;  /* 0x0002004205007988 */ /* 0x000fe20008000408 */
[----:B-1----:R-:W-:-:S03]  /*1f60*/  LOP3.LUT R3, R3, 0x30, RZ, 0x3c, !PT ;  /* 0x0000003003037812 */ /* 0x002fc600078e3cff */
[----:B------:R-:W-:Y:S04]  /*1f70*/  STS.U16 [R5+UR8+0x8], R68 ;  /* 0x0000084405007988 */ /* 0x000fe80008000408 */
[----:B------:R-:W-:Y:S04]  /*1f80*/  STS.U16 [R5+UR8+0x208], R70 ;  /* 0x0002084605007988 */ /* 0x000fe80008000408 */
[----:B------:R-:W-:Y:S04]  /*1f90*/  STS.U16 [R5+UR8+0x1000], R32 ;  /* 0x0010002005007988 */ /* 0x000fe80008000408 */
[----:B------:R-:W-:Y:S04]  /*1fa0*/  STS.U16 [R5+UR8+0x1200], R34 ;  /* 0x0012002205007988 */ /* 0x000fe80008000408 */
[----:B------:R-:W-:Y:S04]  /*1fb0*/  STS.U16 [R5+UR8+0x1008], R36 ;  /* 0x0010082405007988 */ /* 0x000fe80008000408 */
[----:B------:R-:W-:Y:S04]  /*1fc0*/  STS.U16 [R5+UR8+0x1208], R38 ;  /* 0x0012082605007988 */ /* 0x000fe80008000408 */
[----:B------:R-:W-:Y:S04]  /*1fd0*/  STS.U16 [R7+UR8], R72 ;  /* 0x0000004807007988 */ /* 0x000fe80008000408 */
[----:B------:R-:W-:Y:S04]  /*1fe0*/  STS.U16 [R7+UR8+0x200], R74 ;  /* 0x0002004a07007988 */ /* 0x000fe80008000408 */
        /* <DEDUP_REMOVED lines=13> */
[----:B------:R-:W-:Y:S01]  /*20c0*/  STS.U16 [R3+UR8+0x1208], R54 ;  /* 0x0012083603007988 */ /* 0x000fe20008000408 */
[----:B------:R1:W-:Y:S06]  /*20d0*/  MEMBAR.ALL.CTA ;  /* 0x0000000000007992 */ /* 0x0003ec0000008000 */
[----:B-1----:R-:W1:Y:S02]  /*20e0*/  FENCE.VIEW.ASYNC.S ;  /* 0x00000000000073c6 */ /* 0x002e640000000000 */
[----:B-1----:R-:W-:Y:S06]  /*20f0*/  BAR.SYNC.DEFER_BLOCKING 0x0 ;  /* 0x0000000000007b1d */ /* 0x002fec0000010000 */
[----:B------:R1:W-:Y:S01]  /*2100*/  @UP1 UTMASTG.2D [UR8], [UR6] ;  /* 0x00000008060013b5 */ /* 0x0003e20008008000 */
[----:B------:R0:W-:Y:S01]  /*2110*/  UTMACMDFLUSH ;  /* 0x00000000000079b7 */ /* 0x0001e20000000000 */
[----:B------:R-:W-:-:S04]  /*2120*/  DEPBAR.LE SB0, 0x0 ;  /* 0x000080000000791a */ /* 0x000fc80000000000 */
[----:B------:R-:W-:Y:S06]  /*2130*/  BAR.SYNC.DEFER_BLOCKING 0x0 ;  /* 0x0000000000007b1d */ /* 0x000fec0000010000 */
[----:B-1----:R-:W-:Y:S05]  /*2140*/  EXIT ;  /* 0x000000000000794d */ /* 0x002fea0003800000 */
.L_x_49:
[----:B------:R-:W1:Y:S02]  /*2150*/  SYNCS.PHASECHK.TRANS64.TRYWAIT P0, [UR9+0x4800], R3 ;  /* 0x00480003ff0075a7 */ /* 0x000e640008000149 */
[----:B-1----:R-:W-:Y:S05]  /*2160*/  @!P0 BRA `(.L_x_49) ;  /* 0xfffffffc00f88947 */ /* 0x002fea000383ffff */
[----:B------:R-:W-:Y:S05]  /*2170*/  BRA `(.L_x_51) ;  /* 0xfffffff8000c7947 */ /* 0x000fea000383ffff */
.L_x_52:
[----:B------:R-:W-:-:S00]  /*2180*/  BRA `(.L_x_52) ;  /* 0xfffffffc00fc7947 */ /* 0x000fc0000383ffff */
[----:B------:R-:W-:-:S00]  /*2190*/  NOP ;  /* 0x0000000000007918 */ /* 0x000fc00000000000 */
        /* <DEDUP_REMOVED lines=14> */
.L_x_53:


//--------------------- .nv.shared.gluon_wgmma    --------------------------
	.section	.nv.shared.gluon_wgmma,"aw",@nobits
	.sectionflags	@""
	.align	16
	.zero		1024


//--------------------- .nv.shared.reserved.0     --------------------------
	.section	.nv.shared.reserved.0,"aw",@nobits
	.weak		__nv_reservedSMEM_offset_0_alias
	.size		__nv_reservedSMEM_offset_0_alias, 0, 0
	.other		__nv_reservedSMEM_offset_0_alias,@"STO_CUDA_RESERVED_SHARED STV_DEFAULT"
__nv_reservedSMEM_offset_0_alias:
	.zero		0


//--------------------- .nv.constant0.gluon_wgmma --------------------------
	.section	.nv.constant0.gluon_wgmma,"a",@progbits
	.sectionflags	@""
	.align	4
.nv.constant0.gluon_wgmma:
	.zero		608


//--------------------- SYMBOLS --------------------------

	.type		.nv.reservedSmem.offset0,@object
	.size		.nv.reservedSmem.offset0,0x4
